//
// Generated by NVIDIA NVVM Compiler
//
// Compiler Build ID: CL-36424714
// Cuda compilation tools, release 13.0, V13.0.88
// Based on NVVM 20.0.0
//

.version 9.0
.target sm_100
.address_size 64

	// .globl	candidate2
// _ZZ10candidate2E15pad_temp_shared has been demoted
// _ZZ10candidate2E13kernel_shared has been demoted

.visible .entry candidate2(
	.param .u64 .ptr .align 1 candidate2_param_0,
	.param .u64 .ptr .align 1 candidate2_param_1,
	.param .u64 .ptr .align 1 candidate2_param_2
)
.maxntid 224
{
	.local .align 16 .b8 	__local_depot0[2048];
	.reg .b64 	%SP;
	.reg .b64 	%SPL;
	.reg .pred 	%p<24>;
	.reg .b16 	%rs<36>;
	.reg .b32 	%r<107>;
	.reg .b32 	%f<267>;
	.reg .b64 	%rd<29>;
	// demoted variable
	.shared .align 4 .b8 _ZZ10candidate2E15pad_temp_shared[23664];
	// demoted variable
	.shared .align 4 .b8 _ZZ10candidate2E13kernel_shared[6912];
	mov.u64 	%SPL, __local_depot0;
	ld.param.u64 	%rd15, [candidate2_param_0];
	ld.param.u64 	%rd13, [candidate2_param_1];
	cvta.to.global.u64 	%rd1, %rd15;
	add.u64 	%rd2, %SPL, 0;
	add.s64 	%rd26, %rd2, 64;
	mov.b32 	%r101, 0;
$L__BB0_1:
	mov.f32 	%f65, 0f00000000;
	st.local.v4.f32 	[%rd26+-64], {%f65, %f65, %f65, %f65};
	st.local.v4.f32 	[%rd26+-48], {%f65, %f65, %f65, %f65};
	st.local.v4.f32 	[%rd26+-32], {%f65, %f65, %f65, %f65};
	st.local.v4.f32 	[%rd26+-16], {%f65, %f65, %f65, %f65};
	st.local.v4.f32 	[%rd26], {%f65, %f65, %f65, %f65};
	st.local.v4.f32 	[%rd26+16], {%f65, %f65, %f65, %f65};
	st.local.v4.f32 	[%rd26+32], {%f65, %f65, %f65, %f65};
	st.local.v4.f32 	[%rd26+48], {%f65, %f65, %f65, %f65};
	add.s32 	%r101, %r101, 2;
	add.s64 	%rd26, %rd26, 128;
	setp.ne.s32 	%p1, %r101, 32;
	@%p1 bra 	$L__BB0_1;
	mov.u32 	%r3, %tid.x;
	shr.u32 	%r4, %r3, 2;
	mov.u32 	%r32, %ctaid.x;
	mul.hi.u32 	%r33, %r32, -1840700269;
	shr.u32 	%r34, %r33, 2;
	mul.lo.s32 	%r5, %r34, 56;
	shr.u32 	%r6, %r3, 1;
	mul.lo.s32 	%r35, %r34, 7;
	sub.s32 	%r36, %r32, %r35;
	shl.b32 	%r7, %r36, 5;
	xor.b32  	%r8, %r7, 225;
	mul.lo.s32 	%r9, %r34, 12544;
	or.b32  	%r37, %r9, %r7;
	add.s32 	%r10, %r37, -225;
	mov.b32 	%r102, 0;
	prmt.b32 	%r47, %r48, %r49, 0x3340U;
	prmt.b32 	%r65, %r66, %r67, 0x3340U;
$L__BB0_3:
	mad.lo.s32 	%r12, %r102, 56, %r4;
	setp.gt.u32 	%p2, %r12, 1478;
	mad.lo.s32 	%r13, %r102, 224, %r3;
	shl.b32 	%r38, %r13, 2;
	mov.u32 	%r39, _ZZ10candidate2E15pad_temp_shared;
	add.s32 	%r14, %r39, %r38;
	mov.f32 	%f265, 0f00000000;
	@%p2 bra 	$L__BB0_8;
	mad.lo.s32 	%r40, %r102, 112, %r6;
	cvt.u16.u32 	%rs3, %r40;
	mul.hi.u16 	%rs4, %rs3, -31505;
	shr.u16 	%rs5, %rs4, 9;
	mul.lo.s16 	%rs6, %rs5, 986;
	sub.s16 	%rs7, %rs3, %rs6;
	mul.hi.u16 	%rs1, %rs7, 3856;
	cvt.u32.u16 	%r41, %rs1;
	or.b32  	%r42, %r5, %r41;
	setp.eq.s32 	%p3, %r42, 0;
	add.s32 	%r43, %r5, %r41;
	setp.gt.u32 	%p4, %r43, 224;
	or.pred  	%p5, %p3, %p4;
	@%p5 bra 	$L__BB0_7;
	cvt.u16.u32 	%rs9, %r13;
	mul.hi.u16 	%rs10, %rs9, -3855;
	shr.u16 	%rs11, %rs10, 5;
	mul.lo.s16 	%rs12, %rs11, 34;
	sub.s16 	%rs13, %rs9, %rs12;
	cvt.u32.u16 	%r15, %rs13;
	or.b32  	%r44, %r7, %r15;
	setp.eq.s32 	%p6, %r44, 0;
	setp.le.u32 	%p7, %r8, %r15;
	or.pred  	%p8, %p6, %p7;
	@%p8 bra 	$L__BB0_7;
	cvt.u16.u32 	%rs15, %r12;
	mul.hi.u16 	%rs16, %rs15, -31505;
	shr.u16 	%rs17, %rs16, 8;
	mov.b16 	%rs18, -15360;
	mov.b32 	%r46, {%rs18, %rs1};
	cvt.u32.u16 	%r50, %rs17;
	prmt.b32 	%r51, %r50, 65504, 0x3340U;
	prmt.b32 	%r52, %r51, %r47, 0x5410U;
	mov.b32 	%r53, 0;
	dp2a.lo.u32.u32 	%r54, %r46, %r52, %r53;
	add.s32 	%r55, %r10, %r15;
	add.s32 	%r56, %r55, %r54;
	mul.wide.s32 	%rd17, %r56, 4;
	add.s64 	%rd18, %rd1, %rd17;
	ld.global.nc.f32 	%f265, [%rd18];
$L__BB0_7:
	st.shared.f32 	[%r14], %f265;
$L__BB0_8:
	add.s32 	%r16, %r102, 1;
	setp.eq.s32 	%p9, %r16, 27;
	@%p9 bra 	$L__BB0_15;
	setp.gt.u32 	%p10, %r12, 1422;
	mov.f32 	%f266, 0f00000000;
	@%p10 bra 	$L__BB0_14;
	mad.lo.s32 	%r57, %r16, 112, %r6;
	cvt.u16.u32 	%rs19, %r57;
	mul.hi.u16 	%rs20, %rs19, -31505;
	shr.u16 	%rs21, %rs20, 9;
	mul.lo.s16 	%rs22, %rs21, 986;
	sub.s16 	%rs23, %rs19, %rs22;
	mul.hi.u16 	%rs2, %rs23, 3856;
	cvt.u32.u16 	%r58, %rs2;
	or.b32  	%r59, %r5, %r58;
	setp.eq.s32 	%p11, %r59, 0;
	add.s32 	%r60, %r5, %r58;
	setp.gt.u32 	%p12, %r60, 224;
	or.pred  	%p13, %p11, %p12;
	@%p13 bra 	$L__BB0_13;
	mad.lo.s32 	%r61, %r16, 224, %r3;
	cvt.u16.u32 	%rs25, %r61;
	mul.hi.u16 	%rs26, %rs25, -3855;
	shr.u16 	%rs27, %rs26, 5;
	mul.lo.s16 	%rs28, %rs27, 34;
	sub.s16 	%rs29, %rs25, %rs28;
	cvt.u32.u16 	%r17, %rs29;
	or.b32  	%r62, %r7, %r17;
	setp.eq.s32 	%p14, %r62, 0;
	setp.le.u32 	%p15, %r8, %r17;
	or.pred  	%p16, %p14, %p15;
	@%p16 bra 	$L__BB0_13;
	cvt.u16.u32 	%rs31, %r12;
	add.s16 	%rs32, %rs31, 56;
	mul.hi.u16 	%rs33, %rs32, -31505;
	shr.u16 	%rs34, %rs33, 8;
	mov.b16 	%rs35, -15360;
	mov.b32 	%r64, {%rs35, %rs2};
	cvt.u32.u16 	%r68, %rs34;
	prmt.b32 	%r69, %r68, 65504, 0x3340U;
	prmt.b32 	%r70, %r69, %r65, 0x5410U;
	mov.b32 	%r71, 0;
	dp2a.lo.u32.u32 	%r72, %r64, %r70, %r71;
	add.s32 	%r73, %r10, %r17;
	add.s32 	%r74, %r73, %r72;
	mul.wide.s32 	%rd19, %r74, 4;
	add.s64 	%rd20, %rd1, %rd19;
	ld.global.nc.f32 	%f266, [%rd20];
$L__BB0_13:
	st.shared.f32 	[%r14+896], %f266;
$L__BB0_14:
	add.s32 	%r102, %r102, 2;
	bra.uni 	$L__BB0_3;
$L__BB0_15:
	cvta.to.global.u64 	%rd21, %rd13;
	mul.wide.u32 	%rd22, %r3, 4;
	add.s64 	%rd6, %rd21, %rd22;
	ld.global.nc.f32 	%f70, [%rd6];
	shl.b32 	%r75, %r3, 2;
	mov.u32 	%r76, _ZZ10candidate2E13kernel_shared;
	add.s32 	%r19, %r76, %r75;
	st.shared.f32 	[%r19], %f70;
	ld.global.nc.f32 	%f71, [%rd6+896];
	st.shared.f32 	[%r19+896], %f71;
	ld.global.nc.f32 	%f72, [%rd6+1792];
	st.shared.f32 	[%r19+1792], %f72;
	ld.global.nc.f32 	%f73, [%rd6+2688];
	st.shared.f32 	[%r19+2688], %f73;
	ld.global.nc.f32 	%f74, [%rd6+3584];
	st.shared.f32 	[%r19+3584], %f74;
	ld.global.nc.f32 	%f75, [%rd6+4480];
	st.shared.f32 	[%r19+4480], %f75;
	ld.global.nc.f32 	%f76, [%rd6+5376];
	st.shared.f32 	[%r19+5376], %f76;
	setp.gt.u32 	%p17, %r3, 159;
	@%p17 bra 	$L__BB0_17;
	ld.global.nc.f32 	%f77, [%rd6+6272];
	st.shared.f32 	[%r19+6272], %f77;
$L__BB0_17:
	bar.sync 	0;
	add.s32 	%r78, %r3, -112;
	setp.lt.u32 	%p18, %r3, 112;
	selp.b32 	%r79, %r3, %r78, %p18;
	shr.u32 	%r20, %r79, 4;
	add.s64 	%rd28, %rd2, 32;
	mov.b32 	%r103, 0;
	shl.b32 	%r81, %r3, 1;
	and.b32  	%r82, %r81, 30;
	mad.lo.s32 	%r83, %r20, 272, %r82;
$L__BB0_18:
	add.s32 	%r84, %r83, %r103;
	shl.b32 	%r85, %r84, 2;
	add.s32 	%r87, %r39, %r85;
	ld.shared.f32 	%f5, [%r87];
	ld.shared.f32 	%f6, [%r87+17000];
	ld.shared.f32 	%f7, [%r87+4];
	ld.shared.f32 	%f8, [%r87+136];
	ld.shared.f32 	%f9, [%r87+140];
	ld.shared.f32 	%f10, [%r87+272];
	ld.shared.f32 	%f11, [%r87+276];
	ld.shared.f32 	%f12, [%r87+408];
	ld.shared.f32 	%f13, [%r87+412];
	ld.shared.f32 	%f14, [%r87+544];
	ld.shared.f32 	%f15, [%r87+548];
	ld.shared.f32 	%f16, [%r87+680];
	ld.shared.f32 	%f17, [%r87+684];
	ld.shared.f32 	%f18, [%r87+816];
	ld.shared.f32 	%f19, [%r87+820];
	ld.shared.f32 	%f20, [%r87+952];
	ld.shared.f32 	%f21, [%r87+956];
	ld.shared.f32 	%f22, [%r87+1088];
	ld.shared.f32 	%f23, [%r87+1092];
	ld.shared.f32 	%f24, [%r87+1224];
	ld.shared.f32 	%f25, [%r87+1228];
	ld.shared.f32 	%f26, [%r87+7888];
	ld.shared.f32 	%f27, [%r87+7892];
	ld.shared.f32 	%f28, [%r87+8024];
	ld.shared.f32 	%f29, [%r87+8028];
	ld.shared.f32 	%f30, [%r87+8160];
	ld.shared.f32 	%f31, [%r87+8164];
	ld.shared.f32 	%f32, [%r87+8296];
	ld.shared.f32 	%f33, [%r87+8300];
	ld.shared.f32 	%f34, [%r87+8432];
	ld.shared.f32 	%f35, [%r87+8436];
	ld.shared.f32 	%f36, [%r87+8568];
	ld.shared.f32 	%f37, [%r87+8572];
	ld.shared.f32 	%f38, [%r87+8704];
	ld.shared.f32 	%f39, [%r87+8708];
	ld.shared.f32 	%f40, [%r87+8840];
	ld.shared.f32 	%f41, [%r87+8844];
	ld.shared.f32 	%f42, [%r87+8976];
	ld.shared.f32 	%f43, [%r87+8980];
	ld.shared.f32 	%f44, [%r87+9112];
	ld.shared.f32 	%f45, [%r87+9116];
	ld.shared.f32 	%f46, [%r87+15776];
	ld.shared.f32 	%f47, [%r87+15780];
	ld.shared.f32 	%f48, [%r87+15912];
	ld.shared.f32 	%f49, [%r87+15916];
	ld.shared.f32 	%f50, [%r87+16048];
	ld.shared.f32 	%f51, [%r87+16052];
	ld.shared.f32 	%f52, [%r87+16184];
	ld.shared.f32 	%f53, [%r87+16188];
	ld.shared.f32 	%f54, [%r87+16320];
	ld.shared.f32 	%f55, [%r87+16324];
	ld.shared.f32 	%f56, [%r87+16456];
	ld.shared.f32 	%f57, [%r87+16460];
	ld.shared.f32 	%f58, [%r87+16592];
	ld.shared.f32 	%f59, [%r87+16596];
	ld.shared.f32 	%f60, [%r87+16728];
	ld.shared.f32 	%f61, [%r87+16732];
	ld.shared.f32 	%f62, [%r87+16864];
	ld.shared.f32 	%f63, [%r87+16868];
	ld.shared.f32 	%f64, [%r87+17004];
	mov.b32 	%r104, 48;
	mov.u64 	%rd27, %rd28;
$L__BB0_19:
	setp.gt.u32 	%p19, %r3, 111;
	selp.b32 	%r88, 864, 0, %p19;
	add.s32 	%r89, %r103, %r88;
	shl.b32 	%r90, %r89, 2;
	mov.u32 	%r91, _ZZ10candidate2E13kernel_shared;
	add.s32 	%r92, %r91, %r90;
	add.s32 	%r93, %r92, %r104;
	ld.shared.f32 	%f78, [%r93+-48];
	ld.local.v4.f32 	{%f79, %f80, %f81, %f82}, [%rd27+-32];
	fma.rn.f32 	%f83, %f5, %f78, %f79;
	fma.rn.f32 	%f84, %f7, %f78, %f80;
	fma.rn.f32 	%f85, %f8, %f78, %f81;
	fma.rn.f32 	%f86, %f9, %f78, %f82;
	ld.local.v4.f32 	{%f87, %f88, %f89, %f90}, [%rd27+-16];
	fma.rn.f32 	%f91, %f10, %f78, %f87;
	fma.rn.f32 	%f92, %f11, %f78, %f88;
	fma.rn.f32 	%f93, %f12, %f78, %f89;
	fma.rn.f32 	%f94, %f13, %f78, %f90;
	ld.local.v4.f32 	{%f95, %f96, %f97, %f98}, [%rd27];
	fma.rn.f32 	%f99, %f14, %f78, %f95;
	fma.rn.f32 	%f100, %f15, %f78, %f96;
	fma.rn.f32 	%f101, %f16, %f78, %f97;
	fma.rn.f32 	%f102, %f17, %f78, %f98;
	ld.local.v4.f32 	{%f103, %f104, %f105, %f106}, [%rd27+16];
	fma.rn.f32 	%f107, %f18, %f78, %f103;
	fma.rn.f32 	%f108, %f19, %f78, %f104;
	fma.rn.f32 	%f109, %f20, %f78, %f105;
	fma.rn.f32 	%f110, %f21, %f78, %f106;
	ld.shared.f32 	%f111, [%r93+-36];
	fma.rn.f32 	%f112, %f8, %f111, %f83;
	fma.rn.f32 	%f113, %f9, %f111, %f84;
	fma.rn.f32 	%f114, %f10, %f111, %f85;
	fma.rn.f32 	%f115, %f11, %f111, %f86;
	fma.rn.f32 	%f116, %f12, %f111, %f91;
	fma.rn.f32 	%f117, %f13, %f111, %f92;
	fma.rn.f32 	%f118, %f14, %f111, %f93;
	fma.rn.f32 	%f119, %f15, %f111, %f94;
	fma.rn.f32 	%f120, %f16, %f111, %f99;
	fma.rn.f32 	%f121, %f17, %f111, %f100;
	fma.rn.f32 	%f122, %f18, %f111, %f101;
	fma.rn.f32 	%f123, %f19, %f111, %f102;
	fma.rn.f32 	%f124, %f20, %f111, %f107;
	fma.rn.f32 	%f125, %f21, %f111, %f108;
	fma.rn.f32 	%f126, %f22, %f111, %f109;
	fma.rn.f32 	%f127, %f23, %f111, %f110;
	ld.shared.f32 	%f128, [%r93+-24];
	fma.rn.f32 	%f129, %f10, %f128, %f112;
	fma.rn.f32 	%f130, %f11, %f128, %f113;
	fma.rn.f32 	%f131, %f12, %f128, %f114;
	fma.rn.f32 	%f132, %f13, %f128, %f115;
	fma.rn.f32 	%f133, %f14, %f128, %f116;
	fma.rn.f32 	%f134, %f15, %f128, %f117;
	fma.rn.f32 	%f135, %f16, %f128, %f118;
	fma.rn.f32 	%f136, %f17, %f128, %f119;
	fma.rn.f32 	%f137, %f18, %f128, %f120;
	fma.rn.f32 	%f138, %f19, %f128, %f121;
	fma.rn.f32 	%f139, %f20, %f128, %f122;
	fma.rn.f32 	%f140, %f21, %f128, %f123;
	fma.rn.f32 	%f141, %f22, %f128, %f124;
	fma.rn.f32 	%f142, %f23, %f128, %f125;
	fma.rn.f32 	%f143, %f24, %f128, %f126;
	fma.rn.f32 	%f144, %f25, %f128, %f127;
	ld.shared.f32 	%f145, [%r93+-12];
	fma.rn.f32 	%f146, %f26, %f145, %f129;
	fma.rn.f32 	%f147, %f27, %f145, %f130;
	fma.rn.f32 	%f148, %f28, %f145, %f131;
	fma.rn.f32 	%f149, %f29, %f145, %f132;
	fma.rn.f32 	%f150, %f30, %f145, %f133;
	fma.rn.f32 	%f151, %f31, %f145, %f134;
	fma.rn.f32 	%f152, %f32, %f145, %f135;
	fma.rn.f32 	%f153, %f33, %f145, %f136;
	fma.rn.f32 	%f154, %f34, %f145, %f137;
	fma.rn.f32 	%f155, %f35, %f145, %f138;
	fma.rn.f32 	%f156, %f36, %f145, %f139;
	fma.rn.f32 	%f157, %f37, %f145, %f140;
	fma.rn.f32 	%f158, %f38, %f145, %f141;
	fma.rn.f32 	%f159, %f39, %f145, %f142;
	fma.rn.f32 	%f160, %f40, %f145, %f143;
	fma.rn.f32 	%f161, %f41, %f145, %f144;
	ld.shared.f32 	%f162, [%r93];
	fma.rn.f32 	%f163, %f28, %f162, %f146;
	fma.rn.f32 	%f164, %f29, %f162, %f147;
	fma.rn.f32 	%f165, %f30, %f162, %f148;
	fma.rn.f32 	%f166, %f31, %f162, %f149;
	fma.rn.f32 	%f167, %f32, %f162, %f150;
	fma.rn.f32 	%f168, %f33, %f162, %f151;
	fma.rn.f32 	%f169, %f34, %f162, %f152;
	fma.rn.f32 	%f170, %f35, %f162, %f153;
	fma.rn.f32 	%f171, %f36, %f162, %f154;
	fma.rn.f32 	%f172, %f37, %f162, %f155;
	fma.rn.f32 	%f173, %f38, %f162, %f156;
	fma.rn.f32 	%f174, %f39, %f162, %f157;
	fma.rn.f32 	%f175, %f40, %f162, %f158;
	fma.rn.f32 	%f176, %f41, %f162, %f159;
	fma.rn.f32 	%f177, %f42, %f162, %f160;
	fma.rn.f32 	%f178, %f43, %f162, %f161;
	ld.shared.f32 	%f179, [%r93+12];
	fma.rn.f32 	%f180, %f30, %f179, %f163;
	fma.rn.f32 	%f181, %f31, %f179, %f164;
	fma.rn.f32 	%f182, %f32, %f179, %f165;
	fma.rn.f32 	%f183, %f33, %f179, %f166;
	fma.rn.f32 	%f184, %f34, %f179, %f167;
	fma.rn.f32 	%f185, %f35, %f179, %f168;
	fma.rn.f32 	%f186, %f36, %f179, %f169;
	fma.rn.f32 	%f187, %f37, %f179, %f170;
	fma.rn.f32 	%f188, %f38, %f179, %f171;
	fma.rn.f32 	%f189, %f39, %f179, %f172;
	fma.rn.f32 	%f190, %f40, %f179, %f173;
	fma.rn.f32 	%f191, %f41, %f179, %f174;
	fma.rn.f32 	%f192, %f42, %f179, %f175;
	fma.rn.f32 	%f193, %f43, %f179, %f176;
	fma.rn.f32 	%f194, %f44, %f179, %f177;
	fma.rn.f32 	%f195, %f45, %f179, %f178;
	ld.shared.f32 	%f196, [%r93+24];
	fma.rn.f32 	%f197, %f46, %f196, %f180;
	fma.rn.f32 	%f198, %f47, %f196, %f181;
	fma.rn.f32 	%f199, %f48, %f196, %f182;
	fma.rn.f32 	%f200, %f49, %f196, %f183;
	fma.rn.f32 	%f201, %f50, %f196, %f184;
	fma.rn.f32 	%f202, %f51, %f196, %f185;
	fma.rn.f32 	%f203, %f52, %f196, %f186;
	fma.rn.f32 	%f204, %f53, %f196, %f187;
	fma.rn.f32 	%f205, %f54, %f196, %f188;
	fma.rn.f32 	%f206, %f55, %f196, %f189;
	fma.rn.f32 	%f207, %f56, %f196, %f190;
	fma.rn.f32 	%f208, %f57, %f196, %f191;
	fma.rn.f32 	%f209, %f58, %f196, %f192;
	fma.rn.f32 	%f210, %f59, %f196, %f193;
	fma.rn.f32 	%f211, %f60, %f196, %f194;
	fma.rn.f32 	%f212, %f61, %f196, %f195;
	ld.shared.f32 	%f213, [%r93+36];
	fma.rn.f32 	%f214, %f48, %f213, %f197;
	fma.rn.f32 	%f215, %f49, %f213, %f198;
	fma.rn.f32 	%f216, %f50, %f213, %f199;
	fma.rn.f32 	%f217, %f51, %f213, %f200;
	fma.rn.f32 	%f218, %f52, %f213, %f201;
	fma.rn.f32 	%f219, %f53, %f213, %f202;
	fma.rn.f32 	%f220, %f54, %f213, %f203;
	fma.rn.f32 	%f221, %f55, %f213, %f204;
	fma.rn.f32 	%f222, %f56, %f213, %f205;
	fma.rn.f32 	%f223, %f57, %f213, %f206;
	fma.rn.f32 	%f224, %f58, %f213, %f207;
	fma.rn.f32 	%f225, %f59, %f213, %f208;
	fma.rn.f32 	%f226, %f60, %f213, %f209;
	fma.rn.f32 	%f227, %f61, %f213, %f210;
	fma.rn.f32 	%f228, %f62, %f213, %f211;
	fma.rn.f32 	%f229, %f63, %f213, %f212;
	ld.shared.f32 	%f230, [%r93+48];
	fma.rn.f32 	%f231, %f50, %f230, %f214;
	fma.rn.f32 	%f232, %f51, %f230, %f215;
	fma.rn.f32 	%f233, %f52, %f230, %f216;
	fma.rn.f32 	%f234, %f53, %f230, %f217;
	st.local.v4.f32 	[%rd27+-32], {%f231, %f232, %f233, %f234};
	fma.rn.f32 	%f235, %f54, %f230, %f218;
	fma.rn.f32 	%f236, %f55, %f230, %f219;
	fma.rn.f32 	%f237, %f56, %f230, %f220;
	fma.rn.f32 	%f238, %f57, %f230, %f221;
	st.local.v4.f32 	[%rd27+-16], {%f235, %f236, %f237, %f238};
	fma.rn.f32 	%f239, %f58, %f230, %f222;
	fma.rn.f32 	%f240, %f59, %f230, %f223;
	fma.rn.f32 	%f241, %f60, %f230, %f224;
	fma.rn.f32 	%f242, %f61, %f230, %f225;
	st.local.v4.f32 	[%rd27], {%f239, %f240, %f241, %f242};
	fma.rn.f32 	%f243, %f62, %f230, %f226;
	fma.rn.f32 	%f244, %f63, %f230, %f227;
	fma.rn.f32 	%f245, %f6, %f230, %f228;
	fma.rn.f32 	%f246, %f64, %f230, %f229;
	st.local.v4.f32 	[%rd27+16], {%f243, %f244, %f245, %f246};
	add.s64 	%rd27, %rd27, 64;
	add.s32 	%r104, %r104, 108;
	setp.ne.s32 	%p20, %r104, 3504;
	@%p20 bra 	$L__BB0_19;
	add.s32 	%r103, %r103, 1;
	setp.ne.s32 	%p21, %r103, 3;
	@%p21 bra 	$L__BB0_18;
	ld.param.u64 	%rd25, [candidate2_param_2];
	setp.gt.u32 	%p22, %r3, 111;
	selp.b32 	%r95, 1605632, 0, %p22;
	add.s32 	%r96, %r9, %r95;
	add.s32 	%r97, %r96, %r7;
	shl.b32 	%r98, %r3, 1;
	and.b32  	%r99, %r98, 30;
	add.s32 	%r100, %r97, %r99;
	mad.lo.s32 	%r105, %r20, 1792, %r100;
	cvta.to.global.u64 	%rd10, %rd25;
	mov.b32 	%r106, 0;
$L__BB0_22:
	ld.local.v4.f32 	{%f247, %f248, %f249, %f250}, [%rd28+-32];
	mul.wide.u32 	%rd23, %r105, 4;
	add.s64 	%rd24, %rd10, %rd23;
	st.global.f32 	[%rd24], %f247;
	st.global.f32 	[%rd24+4], %f248;
	st.global.f32 	[%rd24+896], %f249;
	st.global.f32 	[%rd24+900], %f250;
	ld.local.v4.f32 	{%f251, %f252, %f253, %f254}, [%rd28+-16];
	st.global.f32 	[%rd24+1792], %f251;
	st.global.f32 	[%rd24+1796], %f252;
	st.global.f32 	[%rd24+2688], %f253;
	st.global.f32 	[%rd24+2692], %f254;
	ld.local.v4.f32 	{%f255, %f256, %f257, %f258}, [%rd28];
	st.global.f32 	[%rd24+3584], %f255;
	st.global.f32 	[%rd24+3588], %f256;
	st.global.f32 	[%rd24+4480], %f257;
	st.global.f32 	[%rd24+4484], %f258;
	ld.local.v4.f32 	{%f259, %f260, %f261, %f262}, [%rd28+16];
	st.global.f32 	[%rd24+5376], %f259;
	st.global.f32 	[%rd24+5380], %f260;
	st.global.f32 	[%rd24+6272], %f261;
	st.global.f32 	[%rd24+6276], %f262;
	add.s32 	%r106, %r106, 1;
	add.s32 	%r105, %r105, 50176;
	add.s64 	%rd28, %rd28, 64;
	setp.ne.s32 	%p23, %r106, 32;
	@%p23 bra 	$L__BB0_22;
	ret;

}


// ===== COMPILED SASS (sm_100) =====

	.target	sm_100

	.elftype	@"ET_EXEC"


//--------------------- .note.nv.tkinfo           --------------------------
	.section	.note.nv.tkinfo,"",@"SHT_NOTE"
	.sectionflags	@"SHF_NOTE_NV_TKINFO"
	.tkinfo
        /*0018*/ 	.word	0x00000002
        /*0030*/ 	.string	""
        /*0030*/ 	.string	"ptxas"
        /*0030*/ 	.string	"Cuda compilation tools, release 13.0, V13.0.88"
        /*0030*/ 	.string	"Build cuda_13.0.r13.0/compiler.36424714_0"
        /*0030*/ 	.string	"-arch sm_100 -m 64 "



//--------------------- .note.nv.cuinfo           --------------------------
	.section	.note.nv.cuinfo,"",@"SHT_NOTE"
	.sectionflags	@"SHF_NOTE_NV_CUINFO"
        /*0018*/ 	.short	0x0002
        /*001a*/ 	.short	0x0064
        /*001c*/ 	.short	0x0082
	.zero		2


//--------------------- .nv.info                  --------------------------
	.section	.nv.info,"",@"SHT_CUDA_INFO"
	.align	4


	//----- nvinfo : EIATTR_REGCOUNT
	.align		4
        /*0000*/ 	.byte	0x04, 0x2f
        /*0002*/ 	.short	(.L_1 - .L_0)
	.align		4
.L_0:
        /*0004*/ 	.word	index@(candidate2)
        /*0008*/ 	.word	0x00000068


	//----- nvinfo : EIATTR_FRAME_SIZE
	.align		4
.L_1:
        /*000c*/ 	.byte	0x04, 0x11
        /*000e*/ 	.short	(.L_3 - .L_2)
	.align		4
.L_2:
        /*0010*/ 	.word	index@(candidate2)
        /*0014*/ 	.word	0x00000800


	//----- nvinfo : EIATTR_MIN_STACK_SIZE
	.align		4
.L_3:
        /*0018*/ 	.byte	0x04, 0x12
        /*001a*/ 	.short	(.L_5 - .L_4)
	.align		4
.L_4:
        /*001c*/ 	.word	index@(candidate2)
        /*0020*/ 	.word	0x00000800
.L_5:


//--------------------- .nv.compat                --------------------------
	.section	.nv.compat,"",@"SHT_CUDA_COMPAT_INFO"
	.align	4
        /*0000*/ 	.byte	0x02, 0x09, 0x00, 0x00, 0x02, 0x02, 0x01, 0x00, 0x02, 0x05, 0x05, 0x00, 0x03, 0x07, 0x01, 0x01
        /*0010*/ 	.byte	0x02, 0x03, 0x00, 0x00, 0x02, 0x06, 0x01, 0x00, 0x04, 0x0b, 0x08, 0x00, 0x09, 0x00, 0x00, 0x00
        /*0020*/ 	.byte	0x00, 0x00, 0x00, 0x00


//--------------------- .nv.info.candidate2       --------------------------
	.section	.nv.info.candidate2,"",@"SHT_CUDA_INFO"
	.sectionflags	@""
	.align	4


	//----- nvinfo : EIATTR_CUDA_API_VERSION
	.align		4
        /*0000*/ 	.byte	0x04, 0x37
        /*0002*/ 	.short	(.L_7 - .L_6)
.L_6:
        /*0004*/ 	.word	0x00000082


	//----- nvinfo : EIATTR_KPARAM_INFO
	.align		4
.L_7:
        /*0008*/ 	.byte	0x04, 0x17
        /*000a*/ 	.short	(.L_9 - .L_8)
.L_8:
        /*000c*/ 	.word	0x00000000
        /*0010*/ 	.short	0x0002
        /*0012*/ 	.short	0x0010
        /*0014*/ 	.byte	0x00, 0xf5, 0x21, 0x00


	//----- nvinfo : EIATTR_KPARAM_INFO
	.align		4
.L_9:
        /*0018*/ 	.byte	0x04, 0x17
        /*001a*/ 	.short	(.L_11 - .L_10)
.L_10:
        /*001c*/ 	.word	0x00000000
        /*0020*/ 	.short	0x0001
        /*0022*/ 	.short	0x0008
        /*0024*/ 	.byte	0x00, 0xf5, 0x21, 0x00


	//----- nvinfo : EIATTR_KPARAM_INFO
	.align		4
.L_11:
        /*0028*/ 	.byte	0x04, 0x17
        /*002a*/ 	.short	(.L_13 - .L_12)
.L_12:
        /*002c*/ 	.word	0x00000000
        /*0030*/ 	.short	0x0000
        /*0032*/ 	.short	0x0000
        /*0034*/ 	.byte	0x00, 0xf5, 0x21, 0x00


	//----- nvinfo : EIATTR_SPARSE_MMA_MASK
	.align		4
.L_13:
        /*0038*/ 	.byte	0x03, 0x50
        /*003a*/ 	.short	0x0000


	//----- nvinfo : EIATTR_MAXREG_COUNT
	.align		4
        /*003c*/ 	.byte	0x03, 0x1b
        /*003e*/ 	.short	0x00ff


	//----- nvinfo : EIATTR_NUM_BARRIERS
	.align		4
        /*0040*/ 	.byte	0x02, 0x4c
        /*0042*/ 	.byte	0x01
	.zero		1


	//----- nvinfo : EIATTR_MERCURY_ISA_VERSION
	.align		4
        /*0044*/ 	.byte	0x03, 0x5f
        /*0046*/ 	.short	0x0101


	//----- nvinfo : EIATTR_VRC_CTA_INIT_COUNT
	.align		4
        /*0048*/ 	.byte	0x02, 0x4a
	.zero		1
	.zero		1


	//----- nvinfo : EIATTR_EXIT_INSTR_OFFSETS
	.align		4
        /*004c*/ 	.byte	0x04, 0x1c
        /*004e*/ 	.short	(.L_15 - .L_14)


	//   ....[0]....
.L_14:
        /*0050*/ 	.word	0x00002da0


	//----- nvinfo : EIATTR_MAX_THREADS
	.align		4
.L_15:
        /*0054*/ 	.byte	0x04, 0x05
        /*0056*/ 	.short	(.L_17 - .L_16)
.L_16:
        /*0058*/ 	.word	0x000000e0
        /*005c*/ 	.word	0x00000001
        /*0060*/ 	.word	0x00000001


	//----- nvinfo : EIATTR_CRS_STACK_SIZE
	.align		4
.L_17:
        /*0064*/ 	.byte	0x04, 0x1e
        /*0066*/ 	.short	(.L_19 - .L_18)
.L_18:
        /*0068*/ 	.word	0x00000000


	//----- nvinfo : EIATTR_CBANK_PARAM_SIZE
	.align		4
.L_19:
        /*006c*/ 	.byte	0x03, 0x19
        /*006e*/ 	.short	0x0018


	//----- nvinfo : EIATTR_PARAM_CBANK
	.align		4
        /*0070*/ 	.byte	0x04, 0x0a
        /*0072*/ 	.short	(.L_21 - .L_20)
	.align		4
.L_20:
        /*0074*/ 	.word	index@(.nv.constant0.candidate2)
        /*0078*/ 	.short	0x0380
        /*007a*/ 	.short	0x0018


	//----- nvinfo : EIATTR_SW_WAR
	.align		4
.L_21:
        /*007c*/ 	.byte	0x04, 0x36
        /*007e*/ 	.short	(.L_23 - .L_22)
.L_22:
        /*0080*/ 	.word	0x00000008
.L_23:


//--------------------- .nv.callgraph             --------------------------
	.section	.nv.callgraph,"",@"SHT_CUDA_CALLGRAPH"
	.align	4
	.sectionentsize	8
	.align		4
        /*0000*/ 	.word	0x00000000
	.align		4
        /*0004*/ 	.word	0xffffffff
	.align		4
        /*0008*/ 	.word	0x00000000
	.align		4
        /*000c*/ 	.word	0xfffffffe
	.align		4
        /*0010*/ 	.word	0x00000000
	.align		4
        /*0014*/ 	.word	0xfffffffd
	.align		4
        /*0018*/ 	.word	0x00000000
	.align		4
        /*001c*/ 	.word	0xfffffffc


//--------------------- .text.candidate2          --------------------------
	.section	.text.candidate2,"ax",@progbits
	.align	128
        .global         candidate2
        .type           candidate2,@function
        .size           candidate2,(.L_x_14 - candidate2)
        .other          candidate2,@"STO_CUDA_ENTRY STV_DEFAULT"
candidate2:
.text.candidate2:
[----:B------:R-:W0:Y:S08]  /*0000*/  LDC R1, c[0x0][0x37c] ;  /* 0x0000df00ff017b82 */ /* 0x000e300000000800 */
[----:B------:R-:W1:Y:S01]  /*0010*/  S2UR UR6, SR_CTAID.X ;  /* 0x00000000000679c3 */ /* 0x000e620000002500 */
[----:B------:R-:W2:Y:S01]  /*0020*/  S2R R0, SR_TID.X ;  /* 0x0000000000007919 */ /* 0x000ea20000002100 */
[----:B0-----:R-:W-:Y:S01]  /*0030*/  IADD3 R1, PT, PT, R1, -0x800, RZ ;  /* 0xfffff80001017810 */ /* 0x001fe20007ffe0ff */
[----:B------:R-:W-:Y:S01]  /*0040*/  HFMA2 R11, -RZ, RZ, 0, 0 ;  /* 0x00000000ff0b7431 */ /* 0x000fe200000001ff */
[----:B------:R-:W0:Y:S02]  /*0050*/  LDCU.64 UR10, c[0x0][0x358] ;  /* 0x00006b00ff0a77ac */ /* 0x000e240008000a00 */
[C-C-:B------:R-:W-:Y:S01]  /*0060*/  PRMT R8, R1.reuse, 0x3340, R1.reuse ;  /* 0x0000334001087816 */ /* 0x140fe20000000001 */
[----:B------:R3:W-:Y:S01]  /*0070*/  STL.128 [R1], RZ ;  /* 0x000000ff01007387 */ /* 0x0007e20000100c00 */
[----:B------:R-:W4:Y:S01]  /*0080*/  S2UR UR7, SR_CgaCtaId ;  /* 0x00000000000779c3 */ /* 0x000f220000008800 */
[----:B------:R-:W-:-:S02]  /*0090*/  PRMT R9, R1, 0x3340, R1 ;  /* 0x0000334001097816 */ /* 0x000fc40000000001 */
[----:B------:R3:W-:Y:S04]  /*00a0*/  STL.128 [R1+0x10], RZ ;  /* 0x000010ff01007387 */ /* 0x0007e80000100c00 */
[----:B------:R3:W-:Y:S01]  /*00b0*/  STL.128 [R1+0x20], RZ ;  /* 0x000020ff01007387 */ /* 0x0007e20000100c00 */
[----:B------:R-:W0:Y:S03]  /*00c0*/  LDC.64 R2, c[0x0][0x380] ;  /* 0x0000e000ff027b82 */ /* 0x000e260000000a00 */
[----:B------:R3:W-:Y:S04]  /*00d0*/  STL.128 [R1+0x30], RZ ;  /* 0x000030ff01007387 */ /* 0x0007e80000100c00 */
[----:B------:R3:W-:Y:S01]  /*00e0*/  STL.128 [R1+0x40], RZ ;  /* 0x000040ff01007387 */ /* 0x0007e20000100c00 */
[----:B-1----:R-:W-:-:S03]  /*00f0*/  UIMAD.WIDE.U32 UR4, UR6, -0x6db6db6d, URZ ;  /* 0x92492493060478a5 */ /* 0x002fc6000f8e00ff */
[----:B------:R3:W-:Y:S01]  /*0100*/  STL.128 [R1+0x50], RZ ;  /* 0x000050ff01007387 */ /* 0x0007e20000100c00 */
[----:B------:R-:W-:-:S03]  /*0110*/  USHF.R.U32.HI UR5, URZ, 0x2, UR5 ;  /* 0x00000002ff057899 */ /* 0x000fc60008011605 */
[----:B------:R3:W-:Y:S01]  /*0120*/  STL.128 [R1+0x60], RZ ;  /* 0x000060ff01007387 */ /* 0x0007e20000100c00 */
[----:B------:R-:W-:Y:S01]  /*0130*/  UIMAD UR4, UR5, -0x7, UR6 ;  /* 0xfffffff9050478a4 */ /* 0x000fe2000f8e0206 */
[--C-:B--2---:R-:W-:Y:S01]  /*0140*/  SHF.R.U32.HI R6, RZ, 0x2, R0.reuse ;  /* 0x00000002ff067819 */ /* 0x104fe20000011600 */
[----:B------:R-:W-:Y:S01]  /*0150*/  UIMAD UR9, UR5, 0x3100, URZ ;  /* 0x00003100050978a4 */ /* 0x000fe2000f8e02ff */
[----:B------:R3:W-:Y:S01]  /*0160*/  STL.128 [R1+0x70], RZ ;  /* 0x000070ff01007387 */ /* 0x0007e20000100c00 */
[----:B------:R-:W-:Y:S01]  /*0170*/  USHF.L.U32 UR6, UR4, 0x5, URZ ;  /* 0x0000000504067899 */ /* 0x000fe200080006ff */
[----:B------:R-:W-:Y:S01]  /*0180*/  SHF.R.U32.HI R7, RZ, 0x1, R0 ;  /* 0x00000001ff077819 */ /* 0x000fe20000011600 */
[----:B------:R-:W-:Y:S01]  /*0190*/  UIMAD UR5, UR5, 0x38, URZ ;  /* 0x00000038050578a4 */ /* 0x000fe2000f8e02ff */
[----:B------:R3:W-:Y:S01]  /*01a0*/  STL.128 [R1+0x80], RZ ;  /* 0x000080ff01007387 */ /* 0x0007e20000100c00 */
[----:B------:R-:W-:Y:S01]  /*01b0*/  UMOV UR4, 0x400 ;  /* 0x0000040000047882 */ /* 0x000fe20000000000 */
[----:B------:R-:W-:-:S02]  /*01c0*/  ULOP3.LUT UR8, UR6, 0xe1, URZ, 0x3c, !UPT ;  /* 0x000000e106087892 */ /* 0x000fc4000f8e3cff */
[----:B------:R3:W-:Y:S01]  /*01d0*/  STL.128 [R1+0x90], RZ ;  /* 0x000090ff01007387 */ /* 0x0007e20000100c00 */
[----:B----4-:R-:W-:Y:S02]  /*01e0*/  ULEA UR7, UR7, UR4, 0x18 ;  /* 0x0000000407077291 */ /* 0x010fe4000f8ec0ff */
[----:B------:R-:W-:Y:S01]  /*01f0*/  ULOP3.LUT UR4, UR9, UR6, URZ, 0xfc, !UPT ;  /* 0x0000000609047292 */ /* 0x000fe2000f8efcff */
[----:B------:R3:W-:Y:S03]  /*0200*/  STL.128 [R1+0xa0], RZ ;  /* 0x0000a0ff01007387 */ /* 0x0007e60000100c00 */
[----:B------:R-:W-:Y:S01]  /*0210*/  UIADD3 UR4, UPT, UPT, UR4, -0xe1, URZ ;  /* 0xffffff1f04047890 */ /* 0x000fe2000fffe0ff */
[----:B------:R3:W-:Y:S04]  /*0220*/  STL.128 [R1+0xb0], RZ ;  /* 0x0000b0ff01007387 */ /* 0x0007e80000100c00 */
        /* <DEDUP_REMOVED lines=115> */
[----:B0-----:R3:W-:Y:S02]  /*0960*/  STL.128 [R1+0x7f0], RZ ;  /* 0x0007f0ff01007387 */ /* 0x0017e40000100c00 */
.L_x_9:
[C---:B------:R-:W-:Y:S01]  /*0970*/  IMAD R12, R11.reuse, 0x38, R6 ;  /* 0x000000380b0c7824 */ /* 0x040fe200078e0206 */
[----:B------:R-:W-:Y:S01]  /*0980*/  BSSY.RECONVERGENT B0, `(.L_x_0) ;  /* 0x0000033000007945 */ /* 0x000fe20003800200 */
[----:B------:R-:W-:-:S03]  /*0990*/  IMAD R10, R11, 0xe0, R0 ;  /* 0x000000e00b0a7824 */ /* 0x000fc600078e0200 */
[----:B------:R-:W-:Y:S02]  /*09a0*/  ISETP.GT.U32.AND P0, PT, R12, 0x5c6, PT ;  /* 0x000005c60c00780c */ /* 0x000fe40003f04070 */
[----:B-1----:R-:W-:-:S11]  /*09b0*/  LEA R13, R10, UR7, 0x2 ;  /* 0x000000070a0d7c11 */ /* 0x002fd6000f8e10ff */
[----:B0-----:R-:W-:Y:S05]  /*09c0*/  @P0 BRA `(.L_x_1) ;  /* 0x0000000000b80947 */ /* 0x001fea0003800000 */
[----:B------:R-:W-:Y:S01]  /*09d0*/  IMAD R4, R11, 0x70, R7 ;  /* 0x000000700b047824 */ /* 0x000fe200078e0207 */
[----:B------:R-:W-:Y:S04]  /*09e0*/  BSSY.RECONVERGENT B1, `(.L_x_2) ;  /* 0x000002b000017945 */ /* 0x000fe80003800200 */
[----:B------:R-:W-:-:S05]  /*09f0*/  LOP3.LUT R5, R4, 0xffff, RZ, 0xc0, !PT ;  /* 0x0000ffff04057812 */ /* 0x000fca00078ec0ff */
[----:B------:R-:W-:-:S05]  /*0a00*/  IMAD R5, R5, 0x84ef, RZ ;  /* 0x000084ef05057824 */ /* 0x000fca00078e02ff */
[----:B------:R-:W-:-:S04]  /*0a10*/  SHF.R.U32.HI R5, RZ, 0x19, R5 ;  /* 0x00000019ff057819 */ /* 0x000fc80000011605 */
[----:B------:R-:W-:-:S05]  /*0a20*/  PRMT R5, R5, 0x9910, RZ ;  /* 0x0000991005057816 */ /* 0x000fca00000000ff */
[----:B------:R-:W-:-:S05]  /*0a30*/  IMAD R5, R5, 0x3da, RZ ;  /* 0x000003da05057824 */ /* 0x000fca00078e02ff */
[----:B------:R-:W-:-:S04]  /*0a40*/  IADD3 R5, PT, PT, RZ, -R5, RZ ;  /* 0x80000005ff057210 */ /* 0x000fc80007ffe0ff */
[----:B------:R-:W-:-:S04]  /*0a50*/  PRMT R5, R5, 0x7710, RZ ;  /* 0x0000771005057816 */ /* 0x000fc800000000ff */
[----:B------:R-:W-:-:S04]  /*0a60*/  IADD3 R4, PT, PT, R4, R5, RZ ;  /* 0x0000000504047210 */ /* 0x000fc80007ffe0ff */
[----:B------:R-:W-:-:S05]  /*0a70*/  LOP3.LUT R4, R4, 0xffff, RZ, 0xc0, !PT ;  /* 0x0000ffff04047812 */ /* 0x000fca00078ec0ff */
[----:B------:R-:W-:-:S05]  /*0a80*/  IMAD R4, R4, 0xf10, RZ ;  /* 0x00000f1004047824 */ /* 0x000fca00078e02ff */
[----:B------:R-:W-:-:S04]  /*0a90*/  SHF.R.U32.HI R15, RZ, 0x10, R4 ;  /* 0x00000010ff0f7819 */ /* 0x000fc80000011604 */
[C---:B------:R-:W-:Y:S02]  /*0aa0*/  LOP3.LUT P0, RZ, R15.reuse, UR5, RZ, 0xfc, !PT ;  /* 0x000000050fff7c12 */ /* 0x040fe4000f80fcff */
[----:B------:R-:W-:-:S04]  /*0ab0*/  IADD3 R4, PT, PT, R15, UR5, RZ ;  /* 0x000000050f047c10 */ /* 0x000fc8000fffe0ff */
[----:B------:R-:W-:Y:S02]  /*0ac0*/  ISETP.GT.U32.OR P0, PT, R4, 0xe0, !P0 ;  /* 0x000000e00400780c */ /* 0x000fe40004704470 */
[----:B------:R-:W-:-:S11]  /*0ad0*/  MOV R4, RZ ;  /* 0x000000ff00047202 */ /* 0x000fd60000000f00 */
[----:B------:R-:W-:Y:S05]  /*0ae0*/  @P0 BRA `(.L_x_3) ;  /* 0x0000000000680947 */ /* 0x000fea0003800000 */
        /* <DEDUP_REMOVED lines=8> */
[----:B------:R-:W-:-:S04]  /*0b70*/  LOP3.LUT R17, R5, 0xffff, RZ, 0xc0, !PT ;  /* 0x0000ffff05117812 */ /* 0x000fc800078ec0ff */
[----:B------:R-:W-:-:S04]  /*0b80*/  LOP3.LUT P0, RZ, R17, UR6, RZ, 0xfc, !PT ;  /* 0x0000000611ff7c12 */ /* 0x000fc8000f80fcff */
[----:B------:R-:W-:-:S13]  /*0b90*/  ISETP.GE.U32.OR P0, PT, R17, UR8, !P0 ;  /* 0x0000000811007c0c */ /* 0x000fda000c706470 */
[----:B------:R-:W-:Y:S05]  /*0ba0*/  @P0 BRA `(.L_x_3) ;  /* 0x0000000000380947 */ /* 0x000fea0003800000 */
[----:B------:R-:W-:Y:S01]  /*0bb0*/  LOP3.LUT R4, R12, 0xffff, RZ, 0xc0, !PT ;  /* 0x0000ffff0c047812 */ /* 0x000fe200078ec0ff */
[----:B------:R-:W-:Y:S01]  /*0bc0*/  HFMA2 R14, -RZ, RZ, 0, -4 ;  /* 0x0000c400ff0e7431 */ /* 0x000fe200000001ff */
[----:B------:R-:W-:Y:S02]  /*0bd0*/  UMOV UR12, 0x3340 ;  /* 0x00003340000c7882 */ /* 0x000fe40000000000 */
[----:B------:R-:W-:Y:S01]  /*0be0*/  MOV R5, UR12 ;  /* 0x0000000c00057c02 */ /* 0x000fe20008000f00 */
[----:B------:R-:W-:-:S05]  /*0bf0*/  IMAD R4, R4, 0x84ef, RZ ;  /* 0x000084ef04047824 */ /* 0x000fca00078e02ff */
[----:B------:R-:W-:-:S04]  /*0c00*/  SHF.R.U32.HI R4, RZ, 0x18, R4 ;  /* 0x00000018ff047819 */ /* 0x000fc80000011604 */
[----:B------:R-:W-:Y:S02]  /*0c10*/  PRMT R5, R4, R5, 0xffe0 ;  /* 0x0000ffe004057416 */ /* 0x000fe40000000005 */
[----:B------:R-:W-:Y:S02]  /*0c20*/  PRMT R4, R14, 0x7610, R4 ;  /* 0x000076100e047816 */ /* 0x000fe40000000004 */
[----:B------:R-:W-:Y:S02]  /*0c30*/  PRMT R5, R5, 0x5410, R8 ;  /* 0x0000541005057816 */ /* 0x000fe40000000008 */
[----:B------:R-:W-:-:S05]  /*0c40*/  PRMT R4, R4, 0x5410, R15 ;  /* 0x0000541004047816 */ /* 0x000fca000000000f */
[----:B------:R-:W-:-:S05]  /*0c50*/  IDP.2A.LO.U16.U8 R4, R4, R5, RZ ;  /* 0x0000000504047226 */ /* 0x000fca00000010ff */
[----:B------:R-:W-:-:S05]  /*0c60*/  IADD3 R5, PT, PT, R4, UR4, R17 ;  /* 0x0000000404057c10 */ /* 0x000fca000fffe011 */
[----:B------:R-:W-:-:S06]  /*0c70*/  IMAD.WIDE R4, R5, 0x4, R2 ;  /* 0x0000000405047825 */ /* 0x000fcc00078e0202 */
[----:B------:R0:W5:Y:S02]  /*0c80*/  LDG.E.CONSTANT R4, desc[UR10][R4.64] ;  /* 0x0000000a04047981 */ /* 0x000164000c1e9900 */
.L_x_3:
[----:B------:R-:W-:Y:S05]  /*0c90*/  BSYNC.RECONVERGENT B1 ;  /* 0x0000000000017941 */ /* 0x000fea0003800200 */
.L_x_2:
[----:B-----5:R1:W-:Y:S02]  /*0ca0*/  STS [R13], R4 ;  /* 0x000000040d007388 */ /* 0x0203e40000000800 */
.L_x_1:
[----:B------:R-:W-:Y:S05]  /*0cb0*/  BSYNC.RECONVERGENT B0 ;  /* 0x0000000000007941 */ /* 0x000fea0003800200 */
.L_x_0:
[----:B-1----:R-:W-:-:S04]  /*0cc0*/  IADD3 R4, PT, PT, R11, 0x1, RZ ;  /* 0x000000010b047810 */ /* 0x002fc80007ffe0ff */
[----:B------:R-:W-:-:S13]  /*0cd0*/  ISETP.NE.AND P0, PT, R4, 0x1b, PT ;  /* 0x0000001b0400780c */ /* 0x000fda0003f05270 */
[----:B------:R-:W-:Y:S05]  /*0ce0*/  @!P0 BRA `(.L_x_4) ;  /* 0x0000000000d88947 */ /* 0x000fea0003800000 */
[----:B------:R-:W-:Y:S01]  /*0cf0*/  ISETP.GT.U32.AND P0, PT, R12, 0x58e, PT ;  /* 0x0000058e0c00780c */ /* 0x000fe20003f04070 */
[----:B------:R-:W-:-:S12]  /*0d00*/  BSSY.RECONVERGENT B0, `(.L_x_5) ;  /* 0x0000032000007945 */ /* 0x000fd80003800200 */
[----:B------:R-:W-:Y:S05]  /*0d10*/  @P0 BRA `(.L_x_6) ;  /* 0x0000000000c00947 */ /* 0x000fea0003800000 */
[----:B------:R-:W-:Y:S01]  /*0d20*/  IMAD R4, R4, 0x70, R7 ;  /* 0x0000007004047824 */ /* 0x000fe200078e0207 */
[----:B------:R-:W-:Y:S04]  /*0d30*/  BSSY.RECONVERGENT B1, `(.L_x_7) ;  /* 0x000002d000017945 */ /* 0x000fe80003800200 */
[----:B0-----:R-:W-:-:S05]  /*0d40*/  LOP3.LUT R5, R4, 0xffff, RZ, 0xc0, !PT ;  /* 0x0000ffff04057812 */ /* 0x001fca00078ec0ff */
        /* <DEDUP_REMOVED lines=15> */
[----:B------:R-:W-:-:S04]  /*0e40*/  IADD3 R5, PT, PT, R10, 0xe0, RZ ;  /* 0x000000e00a057810 */ /* 0x000fc80007ffe0ff */
        /* <DEDUP_REMOVED lines=12> */
[----:B------:R-:W-:Y:S01]  /*0f10*/  IADD3 R4, PT, PT, R12, 0x38, RZ ;  /* 0x000000380c047810 */ /* 0x000fe20007ffe0ff */
[----:B------:R-:W-:Y:S01]  /*0f20*/  HFMA2 R10, -RZ, RZ, 0, -4 ;  /* 0x0000c400ff0a7431 */ /* 0x000fe200000001ff */
[----:B------:R-:W-:Y:S02]  /*0f30*/  UMOV UR12, 0x3340 ;  /* 0x00003340000c7882 */ /* 0x000fe40000000000 */
[----:B------:R-:W-:Y:S02]  /*0f40*/  LOP3.LUT R4, R4, 0xffff, RZ, 0xc0, !PT ;  /* 0x0000ffff04047812 */ /* 0x000fe400078ec0ff */
[----:B------:R-:W-:-:S03]  /*0f50*/  MOV R5, UR12 ;  /* 0x0000000c00057c02 */ /* 0x000fc60008000f00 */
[----:B------:R-:W-:Y:S01]  /*0f60*/  IMAD R4, R4, 0x84ef, RZ ;  /* 0x000084ef04047824 */ /* 0x000fe200078e02ff */
[----:B------:R-:W-:-:S04]  /*0f70*/  PRMT R10, R10, 0x5410, R10 ;  /* 0x000054100a0a7816 */ /* 0x000fc8000000000a */
[----:B------:R-:W-:-:S04]  /*0f80*/  SHF.R.U32.HI R4, RZ, 0x18, R4 ;  /* 0x00000018ff047819 */ /* 0x000fc80000011604 */
[----:B------:R-:W-:-:S04]  /*0f90*/  PRMT R4, R4, R5, 0xffe0 ;  /* 0x0000ffe004047416 */ /* 0x000fc80000000005 */
[----:B------:R-:W-:Y:S02]  /*0fa0*/  PRMT R5, R4, 0x5410, R9 ;  /* 0x0000541004057816 */ /* 0x000fe40000000009 */
[----:B------:R-:W-:-:S05]  /*0fb0*/  PRMT R4, R10, 0x5432, R14 ;  /* 0x000054320a047816 */ /* 0x000fca000000000e */
[----:B------:R-:W-:-:S05]  /*0fc0*/  IDP.2A.LO.U16.U8 R4, R4, R5, RZ ;  /* 0x0000000504047226 */ /* 0x000fca00000010ff */
[----:B------:R-:W-:-:S05]  /*0fd0*/  IADD3 R5, PT, PT, R4, UR4, R15 ;  /* 0x0000000404057c10 */ /* 0x000fca000fffe00f */
[----:B------:R-:W-:-:S06]  /*0fe0*/  IMAD.WIDE R4, R5, 0x4, R2 ;  /* 0x0000000405047825 */ /* 0x000fcc00078e0202 */
[----:B------:R0:W5:Y:S02]  /*0ff0*/  LDG.E.CONSTANT R4, desc[UR10][R4.64] ;  /* 0x0000000a04047981 */ /* 0x000164000c1e9900 */
.L_x_8:
[----:B------:R-:W-:Y:S05]  /*1000*/  BSYNC.RECONVERGENT B1 ;  /* 0x0000000000017941 */ /* 0x000fea0003800200 */
.L_x_7:
[----:B-----5:R1:W-:Y:S02]  /*1010*/  STS [R13+0x380], R4 ;  /* 0x000380040d007388 */ /* 0x0203e40000000800 */
.L_x_6:
[----:B------:R-:W-:Y:S05]  /*1020*/  BSYNC.RECONVERGENT B0 ;  /* 0x0000000000007941 */ /* 0x000fea0003800200 */
.L_x_5:
[----:B------:R-:W-:Y:S01]  /*1030*/  IADD3 R11, PT, PT, R11, 0x2, RZ ;  /* 0x000000020b0b7810 */ /* 0x000fe20007ffe0ff */
[----:B------:R-:W-:Y:S06]  /*1040*/  BRA `(.L_x_9) ;  /* 0xfffffff800487947 */ /* 0x000fec000383ffff */
.L_x_4:
[----:B------:R-:W1:Y:S01]  /*1050*/  LDC.64 R2, c[0x0][0x388] ;  /* 0x0000e200ff027b82 */ /* 0x000e620000000a00 */
[C---:B------:R-:W-:Y:S01]  /*1060*/  ISETP.GT.U32.AND P0, PT, R0.reuse, 0x9f, PT ;  /* 0x0000009f0000780c */ /* 0x040fe20003f04070 */
[----:B-1----:R-:W-:-:S05]  /*1070*/  IMAD.WIDE.U32 R2, R0, 0x4, R2 ;  /* 0x0000000400027825 */ /* 0x002fca00078e0002 */
[----:B------:R-:W2:Y:S04]  /*1080*/  LDG.E.CONSTANT R4, desc[UR10][R2.64] ;  /* 0x0000000a02047981 */ /* 0x000ea8000c1e9900 */
[----:B------:R-:W4:Y:S04]  /*1090*/  LDG.E.CONSTANT R6, desc[UR10][R2.64+0x380] ;  /* 0x0003800a02067981 */ /* 0x000f28000c1e9900 */
[----:B------:R-:W5:Y:S04]  /*10a0*/  LDG.E.CONSTANT R8, desc[UR10][R2.64+0x700] ;  /* 0x0007000a02087981 */ /* 0x000f68000c1e9900 */
[----:B------:R-:W3:Y:S04]  /*10b0*/  LDG.E.CONSTANT R10, desc[UR10][R2.64+0xa80] ;  /* 0x000a800a020a7981 */ /* 0x000ee8000c1e9900 */
[----:B------:R-:W3:Y:S04]  /*10c0*/  LDG.E.CONSTANT R12, desc[UR10][R2.64+0xe00] ;  /* 0x000e000a020c7981 */ /* 0x000ee8000c1e9900 */
[----:B------:R-:W3:Y:S04]  /*10d0*/  LDG.E.CONSTANT R14, desc[UR10][R2.64+0x1180] ;  /* 0x0011800a020e7981 */ /* 0x000ee8000c1e9900 */
[----:B------:R-:W3:Y:S04]  /*10e0*/  LDG.E.CONSTANT R16, desc[UR10][R2.64+0x1500] ;  /* 0x0015000a02107981 */ /* 0x000ee8000c1e9900 */
[----:B------:R1:W3:Y:S01]  /*10f0*/  @!P0 LDG.E.CONSTANT R18, desc[UR10][R2.64+0x1880] ;  /* 0x0018800a02128981 */ /* 0x0002e2000c1e9900 */
[----:B------:R-:W0:Y:S01]  /*1100*/  S2UR UR5, SR_CgaCtaId ;  /* 0x00000000000579c3 */ /* 0x000e220000008800 */
[----:B------:R-:W-:-:S02]  /*1110*/  UMOV UR4, 0x400 ;  /* 0x0000040000047882 */ /* 0x000fc40000000000 */
[----:B------:R-:W-:Y:S01]  /*1120*/  UIADD3 UR4, UPT, UPT, UR4, 0x5c70, URZ ;  /* 0x00005c7004047890 */ /* 0x000fe2000fffe0ff */
[C---:B-1----:R-:W-:Y:S02]  /*1130*/  IADD3 R3, PT, PT, R0.reuse, -0x70, RZ ;  /* 0xffffff9000037810 */ /* 0x042fe40007ffe0ff */
[----:B------:R-:W-:Y:S01]  /*1140*/  SHF.L.U32 R2, R0, 0x1, RZ ;  /* 0x0000000100027819 */ /* 0x000fe200000006ff */
[----:B0-----:R-:W-:-:S06]  /*1150*/  ULEA UR4, UR5, UR4, 0x18 ;  /* 0x0000000405047291 */ /* 0x001fcc000f8ec0ff */
[----:B------:R-:W-:Y:S01]  /*1160*/  LEA R5, R0, UR4, 0x2 ;  /* 0x0000000400057c11 */ /* 0x000fe2000f8e10ff */
[----:B------:R-:W-:-:S04]  /*1170*/  UMOV UR4, URZ ;  /* 0x000000ff00047c82 */ /* 0x000fc80008000000 */
[----:B--2---:R0:W-:Y:S04]  /*1180*/  STS [R5], R4 ;  /* 0x0000000405007388 */ /* 0x0041e80000000800 */
[----:B----4-:R1:W-:Y:S04]  /*1190*/  STS [R5+0x380], R6 ;  /* 0x0003800605007388 */ /* 0x0103e80000000800 */
[----:B-----5:R1:W-:Y:S01]  /*11a0*/  STS [R5+0x700], R8 ;  /* 0x0007000805007388 */ /* 0x0203e20000000800 */
[----:B0-----:R-:W-:-:S03]  /*11b0*/  LOP3.LUT R4, R2, 0x1e, RZ, 0xc0, !PT ;  /* 0x0000001e02047812 */ /* 0x001fc600078ec0ff */
[----:B---3--:R1:W-:Y:S01]  /*11c0*/  STS [R5+0xa80], R10 ;  /* 0x000a800a05007388 */ /* 0x0083e20000000800 */
[----:B------:R-:W-:-:S03]  /*11d0*/  IADD3 R2, PT, PT, R1, 0x20, RZ ;  /* 0x0000002001027810 */ /* 0x000fc60007ffe0ff */
[----:B------:R1:W-:Y:S04]  /*11e0*/  STS [R5+0xe00], R12 ;  /* 0x000e000c05007388 */ /* 0x0003e80000000800 */
[----:B------:R1:W-:Y:S04]  /*11f0*/  STS [R5+0x1180], R14 ;  /* 0x0011800e05007388 */ /* 0x0003e80000000800 */
[----:B------:R1:W-:Y:S04]  /*1200*/  STS [R5+0x1500], R16 ;  /* 0x0015001005007388 */ /* 0x0003e80000000800 */
[----:B------:R1:W-:Y:S01]  /*1210*/  @!P0 STS [R5+0x1880], R18 ;  /* 0x0018801205008388 */ /* 0x0003e20000000800 */
[----:B------:R-:W-:Y:S01]  /*1220*/  BAR.SYNC.DEFER_BLOCKING 0x0 ;  /* 0x0000000000007b1d */ /* 0x000fe20000010000 */
[----:B------:R-:W-:-:S04]  /*1230*/  ISETP.GE.U32.AND P0, PT, R0, 0x70, PT ;  /* 0x000000700000780c */ /* 0x000fc80003f06070 */
[----:B------:R-:W-:-:S04]  /*1240*/  SEL R3, R0, R3, !P0 ;  /* 0x0000000300037207 */ /* 0x000fc80004000000 */
[----:B------:R-:W-:-:S05]  /*1250*/  SHF.R.U32.HI R3, RZ, 0x4, R3 ;  /* 0x00000004ff037819 */ /* 0x000fca0000011603 */
[----:B-1----:R-:W-:-:S07]  /*1260*/  IMAD R3, R3, 0x110, R4 ;  /* 0x0000011003037824 */ /* 0x002fce00078e0204 */
.L_x_11:
[----:B------:R-:W-:Y:S01]  /*1270*/  IADD3 R4, PT, PT, R3, UR4, RZ ;  /* 0x0000000403047c10 */ /* 0x000fe2000fffe0ff */
[----:B------:R-:W0:Y:S01]  /*1280*/  S2UR UR8, SR_CgaCtaId ;  /* 0x00000000000879c3 */ /* 0x000e220000008800 */
[----:B------:R-:W-:Y:S01]  /*1290*/  UMOV UR5, 0x400 ;  /* 0x0000040000057882 */ /* 0x000fe20000000000 */
[----:B------:R-:W-:Y:S01]  /*12a0*/  ISETP.GT.U32.AND P0, PT, R0, 0x6f, PT ;  /* 0x0000006f0000780c */ /* 0x000fe20003f04070 */
[----:B------:R-:W-:Y:S01]  /*12b0*/  UIADD3 UR5, UPT, UPT, UR5, 0x5c70, URZ ;  /* 0x00005c7005057890 */ /* 0x000fe2000fffe0ff */
[----:B------:R-:W-:Y:S01]  /*12c0*/  LEA R4, R4, UR7, 0x2 ;  /* 0x0000000704047c11 */ /* 0x000fe2000f8e10ff */
[----:B------:R-:W-:Y:S01]  /*12d0*/  UIADD3 UR12, UPT, UPT, UR4, 0x360, URZ ;  /* 0x00000360040c7890 */ /* 0x000fe2000fffe0ff */
[----:B------:R-:W-:-:S03]  /*12e0*/  MOV R80, R2 ;  /* 0x0000000200507202 */ /* 0x000fc60000000f00 */
[----:B------:R1:W2:Y:S04]  /*12f0*/  LDS R21, [R4] ;  /* 0x0000000004157984 */ /* 0x0002a80000000800 */
[----:B------:R1:W3:Y:S04]  /*1300*/  LDS R20, [R4+0x4268] ;  /* 0x0042680004147984 */ /* 0x0002e80000000800 */
[----:B------:R1:W4:Y:S04]  /*1310*/  LDS R22, [R4+0x4] ;  /* 0x0000040004167984 */ /* 0x0003280000000800 */
[----:B------:R1:W1:Y:S01]  /*1320*/  LDS R23, [R4+0x88] ;  /* 0x0000880004177984 */ /* 0x0002620000000800 */
[----:B0-----:R-:W-:-:S03]  /*1330*/  ULEA UR5, UR8, UR5, 0x18 ;  /* 0x0000000508057291 */ /* 0x001fc6000f8ec0ff */
[----:B------:R0:W0:Y:S01]  /*1340*/  LDS R24, [R4+0x8c] ;  /* 0x00008c0004187984 */ /* 0x0000220000000800 */
[----:B------:R-:W-:-:S03]  /*1350*/  UMOV UR8, 0x30 ;  /* 0x0000003000087882 */ /* 0x000fc60000000000 */
[----:B------:R0:W0:Y:S04]  /*1360*/  LDS R25, [R4+0x110] ;  /* 0x0001100004197984 */ /* 0x0000280000000800 */
        /* <DEDUP_REMOVED lines=53> */
[----:B-1234-:R0:W0:Y:S02]  /*16c0*/  LDS R79, [R4+0x426c] ;  /* 0x00426c00044f7984 */ /* 0x01e0240000000800 */
.L_x_10:
[----:B0-----:R-:W2:Y:S04]  /*16d0*/  LDL.128 R4, [R80+-0x20] ;  /* 0xffffe00050047983 */ /* 0x001ea80000100c00 */
[----:B------:R-:W3:Y:S04]  /*16e0*/  LDL.128 R8, [R80+-0x10] ;  /* 0xfffff00050087983 */ /* 0x000ee80000100c00 */
[----:B------:R-:W4:Y:S04]  /*16f0*/  LDL.128 R12, [R80] ;  /* 0x00000000500c7983 */ /* 0x000f280000100c00 */
[----:B------:R-:W5:Y:S01]  /*1700*/  LDL.128 R16, [R80+0x10] ;  /* 0x0000100050107983 */ /* 0x000f620000100c00 */
[----:B------:R-:W-:-:S02]  /*1710*/  MOV R81, UR12 ;  /* 0x0000000c00517c02 */ /* 0x000fc40008000f00 */
[----:B------:R-:W-:-:S04]  /*1720*/  @!P0 IADD3 R81, PT, PT, RZ, UR4, RZ ;  /* 0x00000004ff518c10 */ /* 0x000fc8000fffe0ff */
[----:B------:R-:W-:-:S05]  /*1730*/  LEA R81, R81, UR5, 0x2 ;  /* 0x0000000551517c11 */ /* 0x000fca000f8e10ff */
[----:B------:R-:W2:Y:S04]  /*1740*/  LDS R83, [R81+UR8+-0x30] ;  /* 0xffffd00851537984 */ /* 0x000ea80008000800 */
[----:B------:R-:W0:Y:S04]  /*1750*/  LDS R85, [R81+UR8+-0x24] ;  /* 0xffffdc0851557984 */ /* 0x000e280008000800 */
[----:B------:R-:W1:Y:S01]  /*1760*/  LDS R82, [R81+UR8+-0x18] ;  /* 0xffffe80851527984 */ /* 0x000e620008000800 */
[-C--:B--2---:R-:W-:Y:S01]  /*1770*/  FFMA R84, R21, R83.reuse, R4 ;  /* 0x0000005315547223 */ /* 0x084fe20000000004 */
[----:B------:R-:W-:-:S02]  /*1780*/  FFMA R5, R22, R83, R5 ;  /* 0x0000005316057223 */ /* 0x000fc40000000005 */
[----:B------:R-:W2:Y:S01]  /*1790*/  LDS R4, [R81+UR8+-0xc] ;  /* 0xfffff40851047984 */ /* 0x000ea20008000800 */
[-C--:B------:R-:W-:Y:S01]  /*17a0*/  FFMA R6, R23, R83.reuse, R6 ;  /* 0x0000005317067223 */ /* 0x080fe20000000006 */
[-C--:B------:R-:W-:Y:S01]  /*17b0*/  FFMA R7, R24, R83.reuse, R7 ;  /* 0x0000005318077223 */ /* 0x080fe20000000007 */
[-C--:B---3--:R-:W-:Y:S01]  /*17c0*/  FFMA R8, R25, R83.reuse, R8 ;  /* 0x0000005319087223 */ /* 0x088fe20000000008 */
[-C--:B------:R-:W-:Y:S01]  /*17d0*/  FFMA R9, R26, R83.reuse, R9 ;  /* 0x000000531a097223 */ /* 0x080fe20000000009 */
[-C--:B------:R-:W-:Y:S01]  /*17e0*/  FFMA R10, R27, R83.reuse, R10 ;  /* 0x000000531b0a7223 */ /* 0x080fe2000000000a */
[-C--:B------:R-:W-:Y:S01]  /*17f0*/  FFMA R11, R28, R83.reuse, R11 ;  /* 0x000000531c0b7223 */ /* 0x080fe2000000000b */
[-C--:B----4-:R-:W-:Y:S01]  /*1800*/  FFMA R12, R29, R83.reuse, R12 ;  /* 0x000000531d0c7223 */ /* 0x090fe2000000000c */
[-C--:B------:R-:W-:Y:S01]  /*1810*/  FFMA R13, R30, R83.reuse, R13 ;  /* 0x000000531e0d7223 */ /* 0x080fe2000000000d */
[-C--:B------:R-:W-:Y:S01]  /*1820*/  FFMA R14, R31, R83.reuse, R14 ;  /* 0x000000531f0e7223 */ /* 0x080fe2000000000e */
[-C--:B------:R-:W-:Y:S01]  /*1830*/  FFMA R15, R32, R83.reuse, R15 ;  /* 0x00000053200f7223 */ /* 0x080fe2000000000f */
[-C--:B-----5:R-:W-:Y:S01]  /*1840*/  FFMA R16, R33, R83.reuse, R16 ;  /* 0x0000005321107223 */ /* 0x0a0fe20000000010 */
[-C--:B------:R-:W-:Y:S01]  /*1850*/  FFMA R17, R34, R83.reuse, R17 ;  /* 0x0000005322117223 */ /* 0x080fe20000000011 */
[-C--:B------:R-:W-:Y:S01]  /*1860*/  FFMA R18, R35, R83.reuse, R18 ;  /* 0x0000005323127223 */ /* 0x080fe20000000012 */
[----:B------:R-:W-:Y:S01]  /*1870*/  FFMA R19, R36, R83, R19 ;  /* 0x0000005324137223 */ /* 0x000fe20000000013 */
[-C--:B0-----:R-:W-:Y:S01]  /*1880*/  FFMA R83, R24, R85.reuse, R5 ;  /* 0x0000005518537223 */ /* 0x081fe20000000005 */
[-C--:B------:R-:W-:Y:S01]  /*1890*/  FFMA R6, R25, R85.reuse, R6 ;  /* 0x0000005519067223 */ /* 0x080fe20000000006 */
[----:B------:R-:W0:Y:S01]  /*18a0*/  LDS R5, [R81+UR8] ;  /* 0x0000000851057984 */ /* 0x000e220008000800 */
[-C--:B------:R-:W-:Y:S01]  /*18b0*/  FFMA R7, R26, R85.reuse, R7 ;  /* 0x000000551a077223 */ /* 0x080fe20000000007 */
        /* <DEDUP_REMOVED lines=12> */
[----:B------:R-:W-:Y:S01]  /*1980*/  FFMA R19, R38, R85, R19 ;  /* 0x0000005526137223 */ /* 0x000fe20000000013 */
[-C--:B-1----:R-:W-:Y:S01]  /*1990*/  FFMA R7, R28, R82.reuse, R7 ;  /* 0x000000521c077223 */ /* 0x082fe20000000007 */
[-C--:B------:R-:W-:Y:S01]  /*19a0*/  FFMA R86, R27, R82.reuse, R6 ;  /* 0x000000521b567223 */ /* 0x080fe20000000006 */
[-C--:B------:R-:W-:Y:S01]  /*19b0*/  FFMA R84, R25, R82.reuse, R84 ;  /* 0x0000005219547223 */ /* 0x080fe20000000054 */
[----:B------:R-:W1:Y:S01]  /*19c0*/  LDS R6, [R81+UR8+0xc] ;  /* 0x00000c0851067984 */ /* 0x000e620008000800 */
        /* <DEDUP_REMOVED lines=13> */
[-C--:B--2---:R-:W-:Y:S01]  /*1aa0*/  FFMA R85, R44, R4.reuse, R7 ;  /* 0x000000042c557223 */ /* 0x084fe20000000007 */
[-C--:B------:R-:W-:Y:S01]  /*1ab0*/  FFMA R84, R41, R4.reuse, R84 ;  /* 0x0000000429547223 */ /* 0x080fe20000000054 */
[----:B------:R-:W2:Y:S01]  /*1ac0*/  LDS R7, [R81+UR8+0x18] ;  /* 0x0000180851077984 */ /* 0x000ea20008000800 */
        /* <DEDUP_REMOVED lines=14> */
[-C--:B0-----:R-:W-:Y:S01]  /*1bb0*/  FFMA R84, R43, R5.reuse, R84 ;  /* 0x000000052b547223 */ /* 0x081fe20000000054 */
[----:B------:R-:W0:Y:S01]  /*1bc0*/  LDS R4, [R81+UR8+0x24] ;  /* 0x0000240851047984 */ /* 0x000e220008000800 */
        /* <DEDUP_REMOVED lines=16> */
[----:B------:R1:W3:Y:S01]  /*1cd0*/  LDS R19, [R81+UR8+0x30] ;  /* 0x0000300851137984 */ /* 0x0002e20008000800 */
        /* <DEDUP_REMOVED lines=30> */
[----:B------:R-:W-:Y:S01]  /*1ec0*/  UIADD3 UR8, UPT, UPT, UR8, 0x6c, URZ ;  /* 0x0000006c08087890 */ /* 0x000fe2000fffe0ff */
[----:B------:R-:W-:Y:S01]  /*1ed0*/  FFMA R5, R76, R7, R5 ;  /* 0x000000074c057223 */ /* 0x000fe20000000005 */
[-C--:B0-----:R-:W-:Y:S01]  /*1ee0*/  FFMA R84, R63, R4.reuse, R84 ;  /* 0x000000043f547223 */ /* 0x081fe20000000054 */
        /* <DEDUP_REMOVED lines=13> */
[-C--:B-1----:R-:W-:Y:S01]  /*1fc0*/  FFMA R81, R77, R4.reuse, R18 ;  /* 0x000000044d517223 */ /* 0x082fe20000000012 */
[----:B------:R-:W-:Y:S01]  /*1fd0*/  UISETP.NE.AND UP0, UPT, UR8, 0xdb0, UPT ;  /* 0x00000db00800788c */ /* 0x000fe2000bf05270 */
[----:B------:R-:W-:Y:S01]  /*1fe0*/  FFMA R82, R78, R4, R5 ;  /* 0x000000044e527223 */ /* 0x000fe20000000005 */
[-C--:B---3--:R-:W-:Y:S01]  /*1ff0*/  FFMA R4, R65, R19.reuse, R84 ;  /* 0x0000001341047223 */ /* 0x088fe20000000054 */
        /* <DEDUP_REMOVED lines=15> */
[----:B------:R-:W-:Y:S04]  /*20f0*/  STL.128 [R80+-0x20], R4 ;  /* 0xffffe00450007387 */ /* 0x000fe80000100c00 */
[----:B------:R-:W-:Y:S04]  /*2100*/  STL.128 [R80+-0x10], R8 ;  /* 0xfffff00850007387 */ /* 0x000fe80000100c00 */
[----:B------:R-:W-:Y:S04]  /*2110*/  STL.128 [R80], R12 ;  /* 0x0000000c50007387 */ /* 0x000fe80000100c00 */
[----:B------:R0:W-:Y:S02]  /*2120*/  STL.128 [R80+0x10], R16 ;  /* 0x0000101050007387 */ /* 0x0001e40000100c00 */
[----:B0-----:R-:W-:Y:S01]  /*2130*/  IADD3 R80, PT, PT, R80, 0x40, RZ ;  /* 0x0000004050507810 */ /* 0x001fe20007ffe0ff */
[----:B------:R-:W-:Y:S06]  /*2140*/  BRA.U UP0, `(.L_x_10) ;  /* 0xfffffff500607547 */ /* 0x000fec000b83ffff */
[----:B------:R-:W-:-:S04]  /*2150*/  UIADD3 UR4, UPT, UPT, UR4, 0x1, URZ ;  /* 0x0000000104047890 */ /* 0x000fc8000fffe0ff */
[----:B------:R-:W-:-:S09]  /*2160*/  UISETP.NE.AND UP0, UPT, UR4, 0x3, UPT ;  /* 0x000000030400788c */ /* 0x000fd2000bf05270 */
[----:B------:R-:W-:Y:S05]  /*2170*/  BRA.U UP0, `(.L_x_11) ;  /* 0xfffffff1003c7547 */ /* 0x000fea000b83ffff */
[----:B------:R-:W0:Y:S01]  /*2180*/  S2R R4, SR_TID.X ;  /* 0x0000000000047919 */ /* 0x000e220000002100 */
[----:B------:R-:W1:Y:S01]  /*2190*/  LDC.64 R64, c[0x0][0x390] ;  /* 0x0000e400ff407b82 */ /* 0x000e620000000a00 */
[----:B------:R-:W-:Y:S01]  /*21a0*/  UIADD3 UR4, UPT, UPT, UR9, 0x188000, URZ ;  /* 0x0018800009047890 */ /* 0x000fe2000fffe0ff */
[----:B------:R-:W-:-:S04]  /*21b0*/  SHF.L.U32 R3, R0, 0x1, RZ ;  /* 0x0000000100037819 */ /* 0x000fc800000006ff */
[----:B------:R-:W-:Y:S02]  /*21c0*/  LOP3.LUT R3, R3, 0x1e, RZ, 0xc0, !PT ;  /* 0x0000001e03037812 */ /* 0x000fe400078ec0ff */
[----:B------:R-:W-:Y:S01]  /*21d0*/  MOV R0, UR4 ;  /* 0x0000000400007c02 */ /* 0x000fe20008000f00 */
[----:B------:R-:W-:Y:S01]  /*21e0*/  UMOV UR4, URZ ;  /* 0x000000ff00047c82 */ /* 0x000fe20008000000 */
[----:B------:R-:W-:-:S04]  /*21f0*/  @!P0 IADD3 R0, PT, PT, RZ, UR9, RZ ;  /* 0x00000009ff008c10 */ /* 0x000fc8000fffe0ff */
[----:B------:R-:W-:Y:S02]  /*2200*/  IADD3 R0, PT, PT, R3, UR6, R0 ;  /* 0x0000000603007c10 */ /* 0x000fe4000fffe000 */
[C---:B0-----:R-:W-:Y:S02]  /*2210*/  ISETP.GE.U32.AND P1, PT, R4.reuse, 0x70, PT ;  /* 0x000000700400780c */ /* 0x041fe40003f26070 */
[----:B------:R-:W-:-:S04]  /*2220*/  IADD3 R5, PT, PT, R4, -0x70, RZ ;  /* 0xffffff9004057810 */ /* 0x000fc80007ffe0ff */
[----:B------:R-:W-:-:S04]  /*2230*/  SEL R5, R4, R5, !P1 ;  /* 0x0000000504057207 */ /* 0x000fc80004800000 */
[----:B------:R-:W-:-:S05]  /*2240*/  SHF.R.U32.HI R5, RZ, 0x4, R5 ;  /* 0x00000004ff057819 */ /* 0x000fca0000011605 */
[----:B------:R-:W-:-:S07]  /*2250*/  IMAD R3, R5, 0x700, R0 ;  /* 0x0000070005037824 */ /* 0x000fce00078e0200 */
.L_x_12:
[----:B------:R-:W2:Y:S04]  /*2260*/  LDL.128 R16, [R2+-0x20] ;  /* 0xffffe00002107983 */ /* 0x000ea80000100c00 */
[----:B------:R-:W3:Y:S04]  /*2270*/  LDL.128 R40, [R2+-0x10] ;  /* 0xfffff00002287983 */ /* 0x000ee80000100c00 */
[----:B------:R-:W4:Y:S04]  /*2280*/  LDL.128 R48, [R2] ;  /* 0x0000000002307983 */ /* 0x000f280000100c00 */
[----:B------:R-:W5:Y:S04]  /*2290*/  LDL.128 R60, [R2+0x10] ;  /* 0x00001000023c7983 */ /* 0x000f680000100c00 */
[----:B------:R-:W5:Y:S04]  /*22a0*/  LDL.128 R72, [R2+0x20] ;  /* 0x0000200002487983 */ /* 0x000f680000100c00 */
[----:B------:R-:W5:Y:S04]  /*22b0*/  LDL.128 R80, [R2+0x30] ;  /* 0x0000300002507983 */ /* 0x000f680000100c00 */
[----:B------:R-:W5:Y:S04]  /*22c0*/  LDL.128 R68, [R2+0x40] ;  /* 0x0000400002447983 */ /* 0x000f680000100c00 */
[----:B------:R-:W5:Y:S04]  /*22d0*/  LDL.128 R76, [R2+0x50] ;  /* 0x00005000024c7983 */ /* 0x000f680000100c00 */
[----:B------:R-:W5:Y:S04]  /*22e0*/  LDL.128 R92, [R2+0x60] ;  /* 0x00006000025c7983 */ /* 0x000f680000100c00 */
[----:B------:R-:W5:Y:S01]  /*22f0*/  LDL.128 R4, [R2+0x90] ;  /* 0x0000900002047983 */ /* 0x000f620000100c00 */
[C---:B-1----:R-:W-:Y:S01]  /*2300*/  IMAD.WIDE.U32 R44, R3.reuse, 0x4, R64 ;  /* 0x00000004032c7825 */ /* 0x042fe200078e0040 */
[----:B------:R-:W-:-:S02]  /*2310*/  IADD3 R67, PT, PT, R3, 0xc400, RZ ;  /* 0x0000c40003437810 */ /* 0x000fc40007ffe0ff */
[----:B------:R-:W5:Y:S01]  /*2320*/  LDL.128 R88, [R2+0x70] ;  /* 0x0000700002587983 */ /* 0x000f620000100c00 */
[----:B------:R-:W-:-:S03]  /*2330*/  IADD3 R101, PT, PT, R3, 0x18800, RZ ;  /* 0x0001880003657810 */ /* 0x000fc60007ffe0ff */
[----:B------:R-:W5:Y:S04]  /*2340*/  LDL.128 R84, [R2+0x80] ;  /* 0x0000800002547983 */ /* 0x000f680000100c00 */
[----:B------:R-:W5:Y:S04]  /*2350*/  LDL.128 R32, [R2+0xa0] ;  /* 0x0000a00002207983 */ /* 0x000f680000100c00 */
[----:B------:R-:W5:Y:S04]  /*2360*/  LDL.128 R8, [R2+0xb0] ;  /* 0x0000b00002087983 */ /* 0x000f680000100c00 */
[----:B------:R-:W5:Y:S04]  /*2370*/  LDL.128 R12, [R2+0xc0] ;  /* 0x0000c000020c7983 */ /* 0x000f680000100c00 */
[----:B------:R-:W5:Y:S04]  /*2380*/  LDL.128 R36, [R2+0xd0] ;  /* 0x0000d00002247983 */ /* 0x000f680000100c00 */
[----:B------:R-:W5:Y:S04]  /*2390*/  LDL.128 R28, [R2+0xe0] ;  /* 0x0000e000021c7983 */ /* 0x000f680000100c00 */
[----:B------:R-:W5:Y:S04]  /*23a0*/  LDL.128 R24, [R2+0xf0] ;  /* 0x0000f00002187983 */ /* 0x000f680000100c00 */
[----:B------:R-:W5:Y:S01]  /*23b0*/  LDL.128 R20, [R2+0x100] ;  /* 0x0001000002147983 */ /* 0x000f620000100c00 */
[----:B------:R-:W-:-:S03]  /*23c0*/  IMAD.WIDE.U32 R66, R67, 0x4, R64 ;  /* 0x0000000443427825 */ /* 0x000fc600078e0040 */
[----:B------:R-:W5:Y:S01]  /*23d0*/  LDL.128 R56, [R2+0x130] ;  /* 0x0001300002387983 */ /* 0x000f620000100c00 */
[----:B------:R-:W-:-:S03]  /*23e0*/  IMAD.WIDE.U32 R100, R101, 0x4, R64 ;  /* 0x0000000465647825 */ /* 0x000fc600078e0040 */
[----:B------:R-:W5:Y:S04]  /*23f0*/  LDL.128 R52, [R2+0x140] ;  /* 0x0001400002347983 */ /* 0x000f680000100c00 */
[----:B------:R-:W5:Y:S04]  /*2400*/  LDL.128 R96, [R2+0x1c0] ;  /* 0x0001c00002607983 */ /* 0x000f680000100c00 */
[----:B--2---:R-:W-:Y:S04]  /*2410*/  STG.E desc[UR10][R44.64], R16 ;  /* 0x000000102c007986 */ /* 0x004fe8000c10190a */
[----:B------:R-:W-:Y:S04]  /*2420*/  STG.E desc[UR10][R44.64+0x4], R17 ;  /* 0x000004112c007986 */ /* 0x000fe8000c10190a */
[----:B------:R-:W-:Y:S04]  /*2430*/  STG.E desc[UR10][R44.64+0x380], R18 ;  /* 0x000380122c007986 */ /* 0x000fe8000c10190a */
[----:B------:R0:W-:Y:S04]  /*2440*/  STG.E desc[UR10][R44.64+0x384], R19 ;  /* 0x000384132c007986 */ /* 0x0001e8000c10190a */
[----:B---3--:R-:W-:Y:S04]  /*2450*/  STG.E desc[UR10][R44.64+0x700], R40 ;  /* 0x000700282c007986 */ /* 0x008fe8000c10190a */
[----:B0-----:R-:W2:Y:S04]  /*2460*/  LDL.128 R16, [R2+0x110] ;  /* 0x0001100002107983 */ /* 0x001ea80000100c00 */
[----:B------:R-:W-:Y:S04]  /*2470*/  STG.E desc[UR10][R44.64+0x704], R41 ;  /* 0x000704292c007986 */ /* 0x000fe8000c10190a */
[----:B------:R-:W-:Y:S04]  /*2480*/  STG.E desc[UR10][R44.64+0xa80], R42 ;  /* 0x000a802a2c007986 */ /* 0x000fe8000c10190a */
[----:B------:R0:W-:Y:S04]  /*2490*/  STG.E desc[UR10][R44.64+0xa84], R43 ;  /* 0x000a842b2c007986 */ /* 0x0001e8000c10190a */
[----:B----4-:R-:W-:Y:S04]  /*24a0*/  STG.E desc[UR10][R44.64+0xe00], R48 ;  /* 0x000e00302c007986 */ /* 0x010fe8000c10190a */
[----:B------:R-:W-:Y:S04]  /*24b0*/  STG.E desc[UR10][R44.64+0xe04], R49 ;  /* 0x000e04312c007986 */ /* 0x000fe8000c10190a */
[----:B------:R-:W-:Y:S04]  /*24c0*/  STG.E desc[UR10][R44.64+0x1180], R50 ;  /* 0x001180322c007986 */ /* 0x000fe8000c10190a */
[----:B------:R1:W-:Y:S04]  /*24d0*/  STG.E desc[UR10][R44.64+0x1184], R51 ;  /* 0x001184332c007986 */ /* 0x0003e8000c10190a */
[----:B-----5:R-:W-:Y:S04]  /*24e0*/  STG.E desc[UR10][R44.64+0x1500], R60 ;  /* 0x0015003c2c007986 */ /* 0x020fe8000c10190a */
[----:B------:R-:W-:Y:S04]  /*24f0*/  STG.E desc[UR10][R44.64+0x1504], R61 ;  /* 0x0015043d2c007986 */ /* 0x000fe8000c10190a */
[----:B------:R-:W-:Y:S04]  /*2500*/  STG.E desc[UR10][R44.64+0x1880], R62 ;  /* 0x0018803e2c007986 */ /* 0x000fe8000c10190a */
[----:B------:R3:W-:Y:S04]  /*2510*/  STG.E desc[UR10][R44.64+0x1884], R63 ;  /* 0x0018843f2c007986 */ /* 0x0007e8000c10190a */
[----:B0-----:R-:W4:Y:S04]  /*2520*/  LDL.128 R40, [R2+0x120] ;  /* 0x0001200002287983 */ /* 0x001f280000100c00 */
[----:B------:R-:W-:Y:S04]  /*2530*/  STG.E desc[UR10][R66.64], R72 ;  /* 0x0000004842007986 */ /* 0x000fe8000c10190a */
[----:B------:R-:W-:Y:S04]  /*2540*/  STG.E desc[UR10][R66.64+0x4], R73 ;  /* 0x0000044942007986 */ /* 0x000fe8000c10190a */
[----:B------:R-:W-:Y:S04]  /*2550*/  STG.E desc[UR10][R66.64+0x380], R74 ;  /* 0x0003804a42007986 */ /* 0x000fe8000c10190a */
[----:B------:R0:W-:Y:S04]  /*2560*/  STG.E desc[UR10][R66.64+0x384], R75 ;  /* 0x0003844b42007986 */ /* 0x0001e8000c10190a */
[----:B------:R-:W-:Y:S04]  /*2570*/  STG.E desc[UR10][R66.64+0x700], R80 ;  /* 0x0007005042007986 */ /* 0x000fe8000c10190a */
[----:B------:R-:W-:Y:S04]  /*2580*/  STG.E desc[UR10][R66.64+0x704], R81 ;  /* 0x0007045142007986 */ /* 0x000fe8000c10190a */
[----:B------:R-:W-:Y:S04]  /*2590*/  STG.E desc[UR10][R66.64+0xa80], R82 ;  /* 0x000a805242007986 */ /* 0x000fe8000c10190a */
[----:B------:R-:W-:Y:S04]  /*25a0*/  STG.E desc[UR10][R66.64+0xa84], R83 ;  /* 0x000a845342007986 */ /* 0x000fe8000c10190a */
[----:B------:R-:W-:Y:S04]  /*25b0*/  STG.E desc[UR10][R66.64+0xe00], R68 ;  /* 0x000e004442007986 */ /* 0x000fe8000c10190a */
[----:B-1----:R-:W5:Y:S04]  /*25c0*/  LDL.128 R48, [R2+0x150] ;  /* 0x0001500002307983 */ /* 0x002f680000100c00 */
[----:B------:R-:W-:Y:S04]  /*25d0*/  STG.E desc[UR10][R66.64+0xe04], R69 ;  /* 0x000e044542007986 */ /* 0x000fe8000c10190a */
[----:B------:R-:W-:Y:S04]  /*25e0*/  STG.E desc[UR10][R66.64+0x1180], R70 ;  /* 0x0011804642007986 */ /* 0x000fe8000c10190a */
[----:B------:R1:W-:Y:S04]  /*25f0*/  STG.E desc[UR10][R66.64+0x1184], R71 ;  /* 0x0011844742007986 */ /* 0x0003e8000c10190a */
[----:B------:R-:W-:Y:S04]  /*2600*/  STG.E desc[UR10][R66.64+0x1500], R76 ;  /* 0x0015004c42007986 */ /* 0x000fe8000c10190a */
[----:B------:R-:W-:Y:S04]  /*2610*/  STG.E desc[UR10][R66.64+0x1504], R77 ;  /* 0x0015044d42007986 */ /* 0x000fe8000c10190a */
[----:B------:R-:W-:Y:S04]  /*2620*/  STG.E desc[UR10][R66.64+0x1880], R78 ;  /* 0x0018804e42007986 */ /* 0x000fe8000c10190a */
[----:B------:R1:W-:Y:S04]  /*2630*/  STG.E desc[UR10][R66.64+0x1884], R79 ;  /* 0x0018844f42007986 */ /* 0x0003e8000c10190a */
[----:B---3--:R-:W3:Y:S04]  /*2640*/  LDL.128 R44, [R2+0x160] ;  /* 0x00016000022c7983 */ /* 0x008ee80000100c00 */
[----:B------:R-:W3:Y:S04]  /*2650*/  LDL.128 R60, [R2+0x170] ;  /* 0x00017000023c7983 */ /* 0x000ee80000100c00 */
[----:B------:R-:W-:Y:S04]  /*2660*/  STG.E desc[UR10][R100.64], R92 ;  /* 0x0000005c64007986 */ /* 0x000fe8000c10190a */
[----:B0-----:R-:W3:Y:S04]  /*2670*/  LDL.128 R72, [R2+0x180] ;  /* 0x0001800002487983 */ /* 0x001ee80000100c00 */
[----:B------:R-:W-:Y:S04]  /*2680*/  STG.E desc[UR10][R100.64+0x4], R93 ;  /* 0x0000045d64007986 */ /* 0x000fe8000c10190a */
[----:B------:R-:W-:Y:S04]  /*2690*/  STG.E desc[UR10][R100.64+0x380], R94 ;  /* 0x0003805e64007986 */ /* 0x000fe8000c10190a */
[----:B------:R0:W-:Y:S04]  /*26a0*/  STG.E desc[UR10][R100.64+0x384], R95 ;  /* 0x0003845f64007986 */ /* 0x0001e8000c10190a */
[----:B-1----:R-:W3:Y:S04]  /*26b0*/  LDL.128 R68, [R2+0x190] ;  /* 0x0001900002447983 */ /* 0x002ee80000100c00 */
[----:B------:R-:W3:Y:S04]  /*26c0*/  LDL.128 R80, [R2+0x1a0] ;  /* 0x0001a00002507983 */ /* 0x000ee80000100c00 */
[----:B------:R-:W3:Y:S04]  /*26d0*/  LDL.128 R76, [R2+0x1b0] ;  /* 0x0001b000024c7983 */ /* 0x000ee80000100c00 */
[----:B0-----:R-:W3:Y:S01]  /*26e0*/  LDL.128 R92, [R2+0x1d0] ;  /* 0x0001d000025c7983 */ /* 0x001ee20000100c00 */
[----:B------:R-:W-:-:S03]  /*26f0*/  IADD3 R67, PT, PT, R3, 0x24c00, RZ ;  /* 0x00024c0003437810 */ /* 0x000fc60007ffe0ff */
[----:B------:R0:W-:Y:S02]  /*2700*/  STG.E desc[UR10][R100.64+0x1504], R5 ;  /* 0x0015040564007986 */ /* 0x0001e4000c10190a */
[----:B------:R-:W-:Y:S02]  /*2710*/  IMAD.WIDE.U32 R66, R67, 0x4, R64 ;  /* 0x0000000443427825 */ /* 0x000fe400078e0040 */
[----:B------:R1:W-:Y:S01]  /*2720*/  STG.E desc[UR10][R100.64+0x1500], R4 ;  /* 0x0015000464007986 */ /* 0x0003e2000c10190a */
[----:B0-----:R-:W-:-:S03]  /*2730*/  IADD3 R5, PT, PT, R3, 0x31000, RZ ;  /* 0x0003100003057810 */ /* 0x001fc60007ffe0ff */
[----:B------:R-:W-:Y:S02]  /*2740*/  STG.E desc[UR10][R100.64+0x700], R88 ;  /* 0x0007005864007986 */ /* 0x000fe4000c10190a */
[----:B-1----:R-:W-:Y:S02]  /*2750*/  IMAD.WIDE.U32 R4, R5, 0x4, R64 ;  /* 0x0000000405047825 */ /* 0x002fe400078e0040 */
[----:B------:R-:W-:Y:S04]  /*2760*/  STG.E desc[UR10][R100.64+0x704], R89 ;  /* 0x0007045964007986 */ /* 0x000fe8000c10190a */
[----:B------:R-:W-:Y:S04]  /*2770*/  STG.E desc[UR10][R100.64+0xa80], R90 ;  /* 0x000a805a64007986 */ /* 0x000fe8000c10190a */
[----:B------:R-:W-:Y:S04]  /*2780*/  STG.E desc[UR10][R100.64+0xa84], R91 ;  /* 0x000a845b64007986 */ /* 0x000fe8000c10190a */
[----:B------:R-:W-:Y:S04]  /*2790*/  STG.E desc[UR10][R100.64+0xe00], R84 ;  /* 0x000e005464007986 */ /* 0x000fe8000c10190a */
[----:B------:R-:W-:Y:S04]  /*27a0*/  STG.E desc[UR10][R100.64+0xe04], R85 ;  /* 0x000e045564007986 */ /* 0x000fe8000c10190a */
[----:B------:R-:W-:Y:S04]  /*27b0*/  STG.E desc[UR10][R100.64+0x1180], R86 ;  /* 0x0011805664007986 */ /* 0x000fe8000c10190a */
[----:B------:R-:W-:Y:S04]  /*27c0*/  STG.E desc[UR10][R100.64+0x1184], R87 ;  /* 0x0011845764007986 */ /* 0x000fe8000c10190a */
[----:B------:R-:W-:Y:S04]  /*27d0*/  STG.E desc[UR10][R100.64+0x1880], R6 ;  /* 0x0018800664007986 */ /* 0x000fe8000c10190a */
[----:B------:R0:W-:Y:S04]  /*27e0*/  STG.E desc[UR10][R100.64+0x1884], R7 ;  /* 0x0018840764007986 */ /* 0x0001e8000c10190a */
[----:B------:R-:W-:Y:S04]  /*27f0*/  STG.E desc[UR10][R66.64], R32 ;  /* 0x0000002042007986 */ /* 0x000fe8000c10190a */
[----:B------:R-:W-:Y:S04]  /*2800*/  STG.E desc[UR10][R66.64+0x4], R33 ;  /* 0x0000042142007986 */ /* 0x000fe8000c10190a */
[----:B------:R-:W-:Y:S01]  /*2810*/  STG.E desc[UR10][R66.64+0x380], R34 ;  /* 0x0003802242007986 */ /* 0x000fe2000c10190a */
[----:B0-----:R-:W-:-:S03]  /*2820*/  IADD3 R7, PT, PT, R3, 0x3d400, RZ ;  /* 0x0003d40003077810 */ /* 0x001fc60007ffe0ff */
        /* <DEDUP_REMOVED lines=26> */
[----:B--2---:R-:W-:Y:S04]  /*29d0*/  STG.E desc[UR10][R4.64+0x1500], R16 ;  /* 0x0015001004007986 */ /* 0x004fe8000c10190a */
[----:B------:R-:W-:Y:S04]  /*29e0*/  STG.E desc[UR10][R4.64+0x1504], R17 ;  /* 0x0015041104007986 */ /* 0x000fe8000c10190a */
[----:B------:R-:W-:Y:S04]  /*29f0*/  STG.E desc[UR10][R4.64+0x1880], R18 ;  /* 0x0018801204007986 */ /* 0x000fe8000c10190a */
[----:B------:R0:W-:Y:S01]  /*2a00*/  STG.E desc[UR10][R4.64+0x1884], R19 ;  /* 0x0018841304007986 */ /* 0x0001e2000c10190a */
[----:B------:R-:W-:-:S04]  /*2a10*/  IMAD.WIDE.U32 R6, R7, 0x4, R64 ;  /* 0x0000000407067825 */ /* 0x000fc800078e0040 */
[--C-:B------:R-:W-:Y:S01]  /*2a20*/  IMAD.WIDE.U32 R8, R9, 0x4, R64.reuse ;  /* 0x0000000409087825 */ /* 0x100fe200078e0040 */
[----:B0-----:R-:W-:Y:S01]  /*2a30*/  IADD3 R5, PT, PT, R3, 0x55c00, RZ ;  /* 0x00055c0003057810 */ /* 0x001fe20007ffe0ff */
[----:B----4-:R0:W-:Y:S04]  /*2a40*/  STG.E desc[UR10][R6.64], R40 ;  /* 0x0000002806007986 */ /* 0x0101e8000c10190a */
[----:B------:R-:W-:Y:S01]  /*2a50*/  IMAD.WIDE.U32 R4, R5, 0x4, R64 ;  /* 0x0000000405047825 */ /* 0x000fe200078e0040 */
[----:B------:R0:W-:Y:S04]  /*2a60*/  STG.E desc[UR10][R6.64+0x4], R41 ;  /* 0x0000042906007986 */ /* 0x0001e8000c10190a */
        /* <DEDUP_REMOVED lines=10> */
[----:B-----5:R0:W-:Y:S04]  /*2b10*/  STG.E desc[UR10][R6.64+0x1500], R48 ;  /* 0x0015003006007986 */ /* 0x0201e8000c10190a */
[----:B------:R0:W-:Y:S04]  /*2b20*/  STG.E desc[UR10][R6.64+0x1504], R49 ;  /* 0x0015043106007986 */ /* 0x0001e8000c10190a */
[----:B------:R0:W-:Y:S04]  /*2b30*/  STG.E desc[UR10][R6.64+0x1880], R50 ;  /* 0x0018803206007986 */ /* 0x0001e8000c10190a */
[----:B------:R0:W-:Y:S04]  /*2b40*/  STG.E desc[UR10][R6.64+0x1884], R51 ;  /* 0x0018843306007986 */ /* 0x0001e8000c10190a */
[----:B---3--:R0:W-:Y:S04]  /*2b50*/  STG.E desc[UR10][R8.64], R44 ;  /* 0x0000002c08007986 */ /* 0x0081e8000c10190a */
        /* <DEDUP_REMOVED lines=30> */
[----:B------:R0:W-:Y:S01]  /*2d40*/  STG.E desc[UR10][R4.64+0x1884], R95 ;  /* 0x0018845f04007986 */ /* 0x0001e2000c10190a */
[----:B------:R-:W-:-:S04]  /*2d50*/  UIADD3 UR4, UPT, UPT, UR4, 0x8, URZ ;  /* 0x0000000804047890 */ /* 0x000fc8000fffe0ff */
[----:B------:R-:W-:Y:S01]  /*2d60*/  UISETP.NE.AND UP0, UPT, UR4, 0x20, UPT ;  /* 0x000000200400788c */ /* 0x000fe2000bf05270 */
[----:B------:R-:W-:Y:S02]  /*2d70*/  IADD3 R3, PT, PT, R3, 0x62000, RZ ;  /* 0x0006200003037810 */ /* 0x000fe40007ffe0ff */
[----:B------:R-:W-:-:S06]  /*2d80*/  IADD3 R2, PT, PT, R2, 0x200, RZ ;  /* 0x0000020002027810 */ /* 0x000fcc0007ffe0ff */
[----:B0-----:R-:W-:Y:S05]  /*2d90*/  BRA.U UP0, `(.L_x_12) ;  /* 0xfffffff500307547 */ /* 0x001fea000b83ffff */
[----:B------:R-:W-:Y:S05]  /*2da0*/  EXIT ;  /* 0x000000000000794d */ /* 0x000fea0003800000 */
.L_x_13:
[----:B------:R-:W-:-:S00]  /*2db0*/  BRA `(.L_x_13) ;  /* 0xfffffffc00fc7947 */ /* 0x000fc0000383ffff */
[----:B------:R-:W-:-:S00]  /*2dc0*/  NOP ;  /* 0x0000000000007918 */ /* 0x000fc00000000000 */
        /* <DEDUP_REMOVED lines=11> */
.L_x_14:


//--------------------- .nv.shared.candidate2     --------------------------
	.section	.nv.shared.candidate2,"aw",@nobits
	.sectionflags	@""
	.align	4
.nv.shared.candidate2:
	.zero		31600


//--------------------- .nv.shared.reserved.0     --------------------------
	.section	.nv.shared.reserved.0,"aw",@nobits
	.weak		__nv_reservedSMEM_offset_0_alias
	.size		__nv_reservedSMEM_offset_0_alias, 0, 64
	.other		__nv_reservedSMEM_offset_0_alias,@"STO_CUDA_RESERVED_SHARED STV_DEFAULT"
__nv_reservedSMEM_offset_0_alias:
	.zero		0
	.zero		64


//--------------------- .nv.constant0.candidate2  --------------------------
	.section	.nv.constant0.candidate2,"a",@progbits
	.sectionflags	@""
	.align	4
.nv.constant0.candidate2:
	.zero		920


//--------------------- SYMBOLS --------------------------

	.type		.nv.reservedSmem.offset0,@object
	.size		.nv.reservedSmem.offset0,0x4
	.type		.nv.reservedSmem.cap,@object
	.size		.nv.reservedSmem.cap,0x4
